// auto-generated by cutlass_sweep.sparse_gemm — config: {"arch": "sm_90", "cluster_m": 2, "cluster_n": 1, "dtype": "fp16", "tile_k": 128, "tile_m": 256, "tile_n": 128}
#include "cutlass/cutlass.h"
#include "cutlass/gemm/collective/collective_builder.hpp"
#include "cutlass/gemm/device/gemm_universal_adapter.h"
#include "cutlass/gemm/kernel/gemm_universal.hpp"
#include "cutlass/epilogue/collective/collective_builder.hpp"

using Elem = cutlass::half_t;
using Acc  = float;
using TileShape    = cute::Shape<cute::_256, cute::_128, cute::_128>;
using ClusterShape = cute::Shape<cute::_2, cute::_1, cute::_1>;

using CollectiveEpilogue = typename cutlass::epilogue::collective::CollectiveBuilder<
    cutlass::arch::Sm90, cutlass::arch::OpClassSparseTensorOp,
    TileShape, ClusterShape,
    cutlass::epilogue::collective::EpilogueTileAuto,
    Acc, Acc,
    Acc, cutlass::layout::ColumnMajor, 128 / cutlass::sizeof_bits<Acc>::value,
    Acc, cutlass::layout::ColumnMajor, 128 / cutlass::sizeof_bits<Acc>::value,
    cutlass::epilogue::collective::EpilogueScheduleAuto
  >::CollectiveOp;

using CollectiveMainloop = typename cutlass::gemm::collective::CollectiveBuilder<
    cutlass::arch::Sm90, cutlass::arch::OpClassSparseTensorOp,
    Elem, cutlass::layout::RowMajor, 128 / cutlass::sizeof_bits<Elem>::value,
    Elem, cutlass::layout::ColumnMajor, 128 / cutlass::sizeof_bits<Elem>::value,
    Acc,
    TileShape, ClusterShape,
    cutlass::gemm::collective::StageCountAutoCarveout<static_cast<int>(sizeof(typename CollectiveEpilogue::SharedStorage))>,
    cutlass::gemm::collective::KernelScheduleAuto
  >::CollectiveOp;

using GemmKernel = cutlass::gemm::kernel::GemmUniversal<
    cute::Shape<int,int,int,int>,
    CollectiveMainloop,
    CollectiveEpilogue
>;
using Gemm = cutlass::gemm::device::GemmUniversalAdapter<GemmKernel>;

auto* _anchor = &cutlass::device_kernel<GemmKernel>;


// ===== COMPILED SASS (sm_90a) =====

	.target	sm_90a

	.elftype	@"ET_EXEC"


//--------------------- .note.nv.tkinfo           --------------------------
	.section	.note.nv.tkinfo,"",@"SHT_NOTE"
	.sectionflags	@"SHF_NOTE_NV_TKINFO"
	.tkinfo
        /*0018*/ 	.word	0x00000002
        /*0030*/ 	.string	""
        /*0030*/ 	.string	"ptxas"
        /*0030*/ 	.string	"Cuda compilation tools, release 13.0, V13.0.88"
        /*0030*/ 	.string	"Build cuda_13.0.r13.0/compiler.36424714_0"
        /*0030*/ 	.string	"-arch sm_90a -m 64 "



//--------------------- .note.nv.cuinfo           --------------------------
	.section	.note.nv.cuinfo,"",@"SHT_NOTE"
	.sectionflags	@"SHF_NOTE_NV_CUINFO"
        /*0018*/ 	.short	0x0002
        /*001a*/ 	.short	0x005a
        /*001c*/ 	.short	0x0082
	.zero		2


//--------------------- .nv.info                  --------------------------
	.section	.nv.info,"",@"SHT_CUDA_INFO"
	.align	4


	//----- nvinfo : EIATTR_REGCOUNT
	.align		4
        /*0000*/ 	.byte	0x04, 0x2f
        /*0002*/ 	.short	(.L_12 - .L_11)
	.align		4
.L_11:
        /*0004*/ 	.word	index@(_ZN7cutlass13device_kernelINS_4gemm6kernel13GemmUniversalIN4cute5tupleIJiiiiEEENS1_10collective13CollectiveMmaINS1_40MainloopSm90TmaGmmaWarpSpecializedSparseILi3ENS5_IJNS4_1CILi2EEENSA_ILi1EEESC_EEENS1_35KernelTmaWarpSpecializedCooperativeEEENS5_IJNSA_ILi256EEENSA_ILi128EEESH_EEENS_6half_tENS5_IJNS4_6LayoutINS5_IJiNS5_IJSB_iEEEiEEENS5_IJlNS5_IJSC_SB_EEElEEEEENSK_INS5_IJNS5_IJNS5_IJNSA_ILi8EEESB_NSA_ILi4EEEEEEiEEENS5_IJNS5_IJNSA_ILi16EEESB_SR_EEEiEEEiEEENS5_IJNS5_IJNS5_IJSH_SU_NSA_ILi2048EEEEEENSA_ILi8192EEEEEENS5_IJNS5_IJSC_NSA_ILi1024EEENSA_ILi32EEEEEElEEElEEEEEEEESJ_NS5_IJlSC_lEEENS4_8TiledMMAINS4_8MMA_AtomIJNS4_4SM904GMMA6SPARSE27GMMA_64x128x32_F32F16F16_SSILNS1D_5MajorE0ELS1G_0ELNS1D_7ScaleInE1ELS1H_1ELNS1D_9SparseSelE0EEEEEENSK_ISD_NS5_IJSC_NSA_ILi0EEES1L_EEEEENS5_IJNS4_10UnderscoreES1O_S1O_EEEEENS4_13SM90_TMA_LOADENS4_14ComposedLayoutINS4_7SwizzleILi3ELi4ELi3EEENS4_25smem_sparse_ptr_flag_bitsILi2ELi16EEENSK_INS5_IJNS5_IJSC_SQ_EEENS5_IJSB_NSA_ILi64EEEEEEEEENS5_IJNS5_IJS1L_SH_EEESN_EEEEEEEvNS4_8identityENS4_23SM90_TMA_LOAD_MULTICASTENS1S_IS1U_NS4_18smem_ptr_flag_bitsILi16EEENSK_INS5_IJSQ_S1Y_EEENS5_IJS1Y_SC_EEEEEEEvS25_EENS_8epilogue10collective6detail29Sm90TmaWarpSpecializedAdapterINS2F_15DefaultEpilogueIfNS5_IJSC_llEEES2J_NS2E_6thread17LinearCombinationIfLi1EffLNS2K_9ScaleType4KindE0ELNS_15FloatRoundStyleE2EfEENS1_15EpilogueDefaultEEEEEvvEEEEvNT_6ParamsE)
        /*0008*/ 	.word	0x000000a8


	//----- nvinfo : EIATTR_FRAME_SIZE
	.align		4
.L_12:
        /*000c*/ 	.byte	0x04, 0x11
        /*000e*/ 	.short	(.L_14 - .L_13)
	.align		4
.L_13:
        /*0010*/ 	.word	index@(_ZN7cutlass13device_kernelINS_4gemm6kernel13GemmUniversalIN4cute5tupleIJiiiiEEENS1_10collective13CollectiveMmaINS1_40MainloopSm90TmaGmmaWarpSpecializedSparseILi3ENS5_IJNS4_1CILi2EEENSA_ILi1EEESC_EEENS1_35KernelTmaWarpSpecializedCooperativeEEENS5_IJNSA_ILi256EEENSA_ILi128EEESH_EEENS_6half_tENS5_IJNS4_6LayoutINS5_IJiNS5_IJSB_iEEEiEEENS5_IJlNS5_IJSC_SB_EEElEEEEENSK_INS5_IJNS5_IJNS5_IJNSA_ILi8EEESB_NSA_ILi4EEEEEEiEEENS5_IJNS5_IJNSA_ILi16EEESB_SR_EEEiEEEiEEENS5_IJNS5_IJNS5_IJSH_SU_NSA_ILi2048EEEEEENSA_ILi8192EEEEEENS5_IJNS5_IJSC_NSA_ILi1024EEENSA_ILi32EEEEEElEEElEEEEEEEESJ_NS5_IJlSC_lEEENS4_8TiledMMAINS4_8MMA_AtomIJNS4_4SM904GMMA6SPARSE27GMMA_64x128x32_F32F16F16_SSILNS1D_5MajorE0ELS1G_0ELNS1D_7ScaleInE1ELS1H_1ELNS1D_9SparseSelE0EEEEEENSK_ISD_NS5_IJSC_NSA_ILi0EEES1L_EEEEENS5_IJNS4_10UnderscoreES1O_S1O_EEEEENS4_13SM90_TMA_LOADENS4_14ComposedLayoutINS4_7SwizzleILi3ELi4ELi3EEENS4_25smem_sparse_ptr_flag_bitsILi2ELi16EEENSK_INS5_IJNS5_IJSC_SQ_EEENS5_IJSB_NSA_ILi64EEEEEEEEENS5_IJNS5_IJS1L_SH_EEESN_EEEEEEEvNS4_8identityENS4_23SM90_TMA_LOAD_MULTICASTENS1S_IS1U_NS4_18smem_ptr_flag_bitsILi16EEENSK_INS5_IJSQ_S1Y_EEENS5_IJS1Y_SC_EEEEEEEvS25_EENS_8epilogue10collective6detail29Sm90TmaWarpSpecializedAdapterINS2F_15DefaultEpilogueIfNS5_IJSC_llEEES2J_NS2E_6thread17LinearCombinationIfLi1EffLNS2K_9ScaleType4KindE0ELNS_15FloatRoundStyleE2EfEENS1_15EpilogueDefaultEEEEEvvEEEEvNT_6ParamsE)
        /*0014*/ 	.word	0x00000000


	//----- nvinfo : EIATTR_MIN_STACK_SIZE
	.align		4
.L_14:
        /*0018*/ 	.byte	0x04, 0x12
        /*001a*/ 	.short	(.L_16 - .L_15)
	.align		4
.L_15:
        /*001c*/ 	.word	index@(_ZN7cutlass13device_kernelINS_4gemm6kernel13GemmUniversalIN4cute5tupleIJiiiiEEENS1_10collective13CollectiveMmaINS1_40MainloopSm90TmaGmmaWarpSpecializedSparseILi3ENS5_IJNS4_1CILi2EEENSA_ILi1EEESC_EEENS1_35KernelTmaWarpSpecializedCooperativeEEENS5_IJNSA_ILi256EEENSA_ILi128EEESH_EEENS_6half_tENS5_IJNS4_6LayoutINS5_IJiNS5_IJSB_iEEEiEEENS5_IJlNS5_IJSC_SB_EEElEEEEENSK_INS5_IJNS5_IJNS5_IJNSA_ILi8EEESB_NSA_ILi4EEEEEEiEEENS5_IJNS5_IJNSA_ILi16EEESB_SR_EEEiEEEiEEENS5_IJNS5_IJNS5_IJSH_SU_NSA_ILi2048EEEEEENSA_ILi8192EEEEEENS5_IJNS5_IJSC_NSA_ILi1024EEENSA_ILi32EEEEEElEEElEEEEEEEESJ_NS5_IJlSC_lEEENS4_8TiledMMAINS4_8MMA_AtomIJNS4_4SM904GMMA6SPARSE27GMMA_64x128x32_F32F16F16_SSILNS1D_5MajorE0ELS1G_0ELNS1D_7ScaleInE1ELS1H_1ELNS1D_9SparseSelE0EEEEEENSK_ISD_NS5_IJSC_NSA_ILi0EEES1L_EEEEENS5_IJNS4_10UnderscoreES1O_S1O_EEEEENS4_13SM90_TMA_LOADENS4_14ComposedLayoutINS4_7SwizzleILi3ELi4ELi3EEENS4_25smem_sparse_ptr_flag_bitsILi2ELi16EEENSK_INS5_IJNS5_IJSC_SQ_EEENS5_IJSB_NSA_ILi64EEEEEEEEENS5_IJNS5_IJS1L_SH_EEESN_EEEEEEEvNS4_8identityENS4_23SM90_TMA_LOAD_MULTICASTENS1S_IS1U_NS4_18smem_ptr_flag_bitsILi16EEENSK_INS5_IJSQ_S1Y_EEENS5_IJS1Y_SC_EEEEEEEvS25_EENS_8epilogue10collective6detail29Sm90TmaWarpSpecializedAdapterINS2F_15DefaultEpilogueIfNS5_IJSC_llEEES2J_NS2E_6thread17LinearCombinationIfLi1EffLNS2K_9ScaleType4KindE0ELNS_15FloatRoundStyleE2EfEENS1_15EpilogueDefaultEEEEEvvEEEEvNT_6ParamsE)
        /*0020*/ 	.word	0x00000000
.L_16:


//--------------------- .nv.compat                --------------------------
	.section	.nv.compat,"",@"SHT_CUDA_COMPAT_INFO"
	.align	4
        /*0000*/ 	.byte	0x02, 0x09, 0x01, 0x00, 0x02, 0x02, 0x04, 0x00, 0x02, 0x05, 0x05, 0x00, 0x03, 0x07, 0x01, 0x01
        /*0010*/ 	.byte	0x02, 0x03, 0x01, 0x00, 0x02, 0x06, 0x01, 0x00, 0x04, 0x0b, 0x08, 0x00, 0x00, 0x00, 0x00, 0x00
        /*0020*/ 	.byte	0x00, 0x00, 0x00, 0x00


//--------------------- .nv.info._ZN7cutlass13device_kernelINS_4gemm6kernel13GemmUniversalIN4cute5tupleIJiiiiEEENS1_10collective13CollectiveMmaINS1_40MainloopSm90TmaGmmaWarpSpecializedSparseILi3ENS5_IJNS4_1CILi2EEENSA_ILi1EEESC_EEENS1_35KernelTmaWarpSpecializedCooperativeEEENS5_IJNSA_ILi256EEENSA_ILi128EEESH_EEENS_6half_tENS5_IJNS4_6LayoutINS5_IJiNS5_IJSB_iEEEiEEENS5_IJlNS5_IJSC_SB_EEElEEEEENSK_INS5_IJNS5_IJNS5_IJNSA_ILi8EEESB_NSA_ILi4EEEEEEiEEENS5_IJNS5_IJNSA_ILi16EEESB_SR_EEEiEEEiEEENS5_IJNS5_IJNS5_IJSH_SU_NSA_ILi2048EEEEEENSA_ILi8192EEEEEENS5_IJNS5_IJSC_NSA_ILi1024EEENSA_ILi32EEEEEElEEElEEEEEEEESJ_NS5_IJlSC_lEEENS4_8TiledMMAINS4_8MMA_AtomIJNS4_4SM904GMMA6SPARSE27GMMA_64x128x32_F32F16F16_SSILNS1D_5MajorE0ELS1G_0ELNS1D_7ScaleInE1ELS1H_1ELNS1D_9SparseSelE0EEEEEENSK_ISD_NS5_IJSC_NSA_ILi0EEES1L_EEEEENS5_IJNS4_10UnderscoreES1O_S1O_EEEEENS4_13SM90_TMA_LOADENS4_14ComposedLayoutINS4_7SwizzleILi3ELi4ELi3EEENS4_25smem_sparse_ptr_flag_bitsILi2ELi16EEENSK_INS5_IJNS5_IJSC_SQ_EEENS5_IJSB_NSA_ILi64EEEEEEEEENS5_IJNS5_IJS1L_SH_EEESN_EEEEEEEvNS4_8identityENS4_23SM90_TMA_LOAD_MULTICASTENS1S_IS1U_NS4_18smem_ptr_flag_bitsILi16EEENSK_INS5_IJSQ_S1Y_EEENS5_IJS1Y_SC_EEEEEEEvS25_EENS_8epilogue10collective6detail29Sm90TmaWarpSpecializedAdapterINS2F_15DefaultEpilogueIfNS5_IJSC_llEEES2J_NS2E_6thread17LinearCombinationIfLi1EffLNS2K_9ScaleType4KindE0ELNS_15FloatRoundStyleE2EfEENS1_15EpilogueDefaultEEEEEvvEEEEvNT_6ParamsE --------------------------
	.section	.nv.info._ZN7cutlass13device_kernelINS_4gemm6kernel13GemmUniversalIN4cute5tupleIJiiiiEEENS1_10collective13CollectiveMmaINS1_40MainloopSm90TmaGmmaWarpSpecializedSparseILi3ENS5_IJNS4_1CILi2EEENSA_ILi1EEESC_EEENS1_35KernelTmaWarpSpecializedCooperativeEEENS5_IJNSA_ILi256EEENSA_ILi128EEESH_EEENS_6half_tENS5_IJNS4_6LayoutINS5_IJiNS5_IJSB_iEEEiEEENS5_IJlNS5_IJSC_SB_EEElEEEEENSK_INS5_IJNS5_IJNS5_IJNSA_ILi8EEESB_NSA_ILi4EEEEEEiEEENS5_IJNS5_IJNSA_ILi16EEESB_SR_EEEiEEEiEEENS5_IJNS5_IJNS5_IJSH_SU_NSA_ILi2048EEEEEENSA_ILi8192EEEEEENS5_IJNS5_IJSC_NSA_ILi1024EEENSA_ILi32EEEEEElEEElEEEEEEEESJ_NS5_IJlSC_lEEENS4_8TiledMMAINS4_8MMA_AtomIJNS4_4SM904GMMA6SPARSE27GMMA_64x128x32_F32F16F16_SSILNS1D_5MajorE0ELS1G_0ELNS1D_7ScaleInE1ELS1H_1ELNS1D_9SparseSelE0EEEEEENSK_ISD_NS5_IJSC_NSA_ILi0EEES1L_EEEEENS5_IJNS4_10UnderscoreES1O_S1O_EEEEENS4_13SM90_TMA_LOADENS4_14ComposedLayoutINS4_7SwizzleILi3ELi4ELi3EEENS4_25smem_sparse_ptr_flag_bitsILi2ELi16EEENSK_INS5_IJNS5_IJSC_SQ_EEENS5_IJSB_NSA_ILi64EEEEEEEEENS5_IJNS5_IJS1L_SH_EEESN_EEEEEEEvNS4_8identityENS4_23SM90_TMA_LOAD_MULTICASTENS1S_IS1U_NS4_18smem_ptr_flag_bitsILi16EEENSK_INS5_IJSQ_S1Y_EEENS5_IJS1Y_SC_EEEEEEEvS25_EENS_8epilogue10collective6detail29Sm90TmaWarpSpecializedAdapterINS2F_15DefaultEpilogueIfNS5_IJSC_llEEES2J_NS2E_6thread17LinearCombinationIfLi1EffLNS2K_9ScaleType4KindE0ELNS_15FloatRoundStyleE2EfEENS1_15EpilogueDefaultEEEEEvvEEEEvNT_6ParamsE,"",@"SHT_CUDA_INFO"
	.sectionflags	@""
	.align	4


	//----- nvinfo : EIATTR_CUDA_API_VERSION
	.align		4
        /*0000*/ 	.byte	0x04, 0x37
        /*0002*/ 	.short	(.L_18 - .L_17)
.L_17:
        /*0004*/ 	.word	0x00000082


	//----- nvinfo : EIATTR_KPARAM_INFO
	.align		4
.L_18:
        /*0008*/ 	.byte	0x04, 0x17
        /*000a*/ 	.short	(.L_20 - .L_19)
.L_19:
        /*000c*/ 	.word	0x00000000
        /*0010*/ 	.short	0x0000
        /*0012*/ 	.short	0x0070
        /*0014*/ 	.byte	0x00, 0xf0, 0x01, 0x14


	//----- nvinfo : EIATTR_SPARSE_MMA_MASK
	.align		4
.L_20:
        /*0018*/ 	.byte	0x03, 0x50
        /*001a*/ 	.short	0x0002


	//----- nvinfo : EIATTR_MAXREG_COUNT
	.align		4
        /*001c*/ 	.byte	0x03, 0x1b
        /*001e*/ 	.short	0x00a8


	//----- nvinfo : EIATTR_NUM_BARRIERS
	.align		4
        /*0020*/ 	.byte	0x02, 0x4c
        /*0022*/ 	.byte	0x01
	.zero		1


	//----- nvinfo : EIATTR_MERCURY_ISA_VERSION
	.align		4
        /*0024*/ 	.byte	0x03, 0x5f
        /*0026*/ 	.short	0x0101


	//----- nvinfo : EIATTR_INT_WARP_WIDE_INSTR_OFFSETS
	.align		4
        /*0028*/ 	.byte	0x04, 0x31
        /*002a*/ 	.short	(.L_22 - .L_21)


	//   ....[0]....
.L_21:
        /*002c*/ 	.word	0x00000580


	//   ....[1]....
        /*0030*/ 	.word	0x00000590


	//   ....[2]....
        /*0034*/ 	.word	0x000006f0


	//----- nvinfo : EIATTR_COOP_GROUP_MASK_REGIDS
	.align		4
.L_22:
        /*0038*/ 	.byte	0x04, 0x29
        /*003a*/ 	.short	(.L_24 - .L_23)


	//   ....[0]....
.L_23:
        /*003c*/ 	.word	0xffffffff


	//   ....[1]....
        /*0040*/ 	.word	0xffffffff


	//   ....[2]....
        /*0044*/ 	.word	0xffffffff


	//   ....[3]....
        /*0048*/ 	.word	0xffffffff


	//   ....[4]....
        /*004c*/ 	.word	0xffffffff


	//   ....[5]....
        /*0050*/ 	.word	0xffffffff


	//----- nvinfo : EIATTR_COOP_GROUP_INSTR_OFFSETS
	.align		4
.L_24:
        /*0054*/ 	.byte	0x04, 0x28
        /*0056*/ 	.short	(.L_26 - .L_25)


	//   ....[0]....
.L_25:
        /*0058*/ 	.word	0x00000060


	//   ....[1]....
        /*005c*/ 	.word	0x00000070


	//   ....[2]....
        /*0060*/ 	.word	0x000001c0


	//   ....[3]....
        /*0064*/ 	.word	0x000003d0


	//   ....[4]....
        /*0068*/ 	.word	0x00000810


	//   ....[5]....
        /*006c*/ 	.word	0x000012e0


	//----- nvinfo : EIATTR_REG_RECONFIG
	.align		4
.L_26:
        /*0070*/ 	.byte	0x01, 0x54
	.zero		2


	//----- nvinfo : EIATTR_MBARRIER_INSTR_OFFSETS
	.align		4
        /*0074*/ 	.byte	0x04, 0x39
        /*0076*/ 	.short	(.L_28 - .L_27)


	//   ....[0]....
.L_27:
        /*0078*/ 	.word	0x00000340
        /*007c*/ 	.word	0x000000ff
        /*0080*/ 	.word	0x00000000
        /*0084*/ 	.short	0x0100
        /*0086*/ 	.byte	0x0a
	.zero		1


	//   ....[1]....
        /*0088*/ 	.word	0x00000350
        /*008c*/ 	.word	0x000000ff
        /*0090*/ 	.word	0x00000018
        /*0094*/ 	.short	0x0100
        /*0096*/ 	.byte	0x0a
	.zero		1


	//   ....[2]....
        /*0098*/ 	.word	0x00000360
        /*009c*/ 	.word	0x000000ff
        /*00a0*/ 	.word	0x00000008
        /*00a4*/ 	.short	0x0100
        /*00a6*/ 	.byte	0x0a
	.zero		1


	//   ....[3]....
        /*00a8*/ 	.word	0x00000370
        /*00ac*/ 	.word	0x000000ff
        /*00b0*/ 	.word	0x00000020
        /*00b4*/ 	.short	0x0100
        /*00b6*/ 	.byte	0x0a
	.zero		1


	//   ....[4]....
        /*00b8*/ 	.word	0x00000380
        /*00bc*/ 	.word	0x000000ff
        /*00c0*/ 	.word	0x00000010
        /*00c4*/ 	.short	0x0100
        /*00c6*/ 	.byte	0x0a
	.zero		1


	//   ....[5]....
        /*00c8*/ 	.word	0x00000390
        /*00cc*/ 	.word	0x000000ff
        /*00d0*/ 	.word	0x00000028
        /*00d4*/ 	.short	0x0100
        /*00d6*/ 	.byte	0x0a
	.zero		1


	//   ....[6]....
        /*00d8*/ 	.word	0x00000760
        /*00dc*/ 	.word	0x000000ff
        /*00e0*/ 	.word	0x00000040
        /*00e4*/ 	.short	0x0100
        /*00e6*/ 	.byte	0x08
	.zero		1


	//   ....[7]....
        /*00e8*/ 	.word	0x000007c0
        /*00ec*/ 	.word	0x000000ff
        /*00f0*/ 	.word	0x00000048
        /*00f4*/ 	.short	0x0100
        /*00f6*/ 	.byte	0x08
	.zero		1


	//   ....[8]....
        /*00f8*/ 	.word	0x00001850
        /*00fc*/ 	.word	0x000000ff
        /*0100*/ 	.word	0x00000000
        /*0104*/ 	.short	0x010a
        /*0106*/ 	.byte	0x08
	.zero		1


	//   ....[9]....
        /*0108*/ 	.word	0x00001920
        /*010c*/ 	.word	0x000000ff
        /*0110*/ 	.word	0x00000000
        /*0114*/ 	.short	0x010a
        /*0116*/ 	.byte	0x08
	.zero		1


	//   ....[10]....
        /*0118*/ 	.word	0x00001c70
        /*011c*/ 	.word	0x0000000a
        /*0120*/ 	.word	0x00000000
        /*0124*/ 	.short	0x0101
        /*0126*/ 	.byte	0x3f
	.zero		1


	//   ....[11]....
        /*0128*/ 	.word	0x0000b1e0
        /*012c*/ 	.word	0x0000000f
        /*0130*/ 	.word	0x00000018
        /*0134*/ 	.short	0x010a
        /*0136*/ 	.byte	0x3f
	.zero		1


	//   ....[12]....
        /*0138*/ 	.word	0x0000b6b0
        /*013c*/ 	.word	0x00000007
        /*0140*/ 	.word	0x00000048
        /*0144*/ 	.short	0x0101
        /*0146*/ 	.byte	0x3f
	.zero		1


	//   ....[13]....
        /*0148*/ 	.word	0x0000be00
        /*014c*/ 	.word	0x00000007
        /*0150*/ 	.word	0x00000000
        /*0154*/ 	.short	0x010a
        /*0156*/ 	.byte	0x3f
	.zero		1


	//   ....[14]....
        /*0158*/ 	.word	0x0000be80
        /*015c*/ 	.word	0x00000006
        /*0160*/ 	.word	0x00000000
        /*0164*/ 	.short	0x010a
        /*0166*/ 	.byte	0x3f
	.zero		1


	//   ....[15]....
        /*0168*/ 	.word	0x0000bf10
        /*016c*/ 	.word	0x00000003
        /*0170*/ 	.word	0x00000000
        /*0174*/ 	.short	0x010a
        /*0176*/ 	.byte	0x3f
	.zero		1


	//   ....[16]....
        /*0178*/ 	.word	0x0000bf80
        /*017c*/ 	.word	0x0000000b
        /*0180*/ 	.word	0x00000000
        /*0184*/ 	.short	0x010a
        /*0186*/ 	.byte	0x3f
	.zero		1


	//   ....[17]....
        /*0188*/ 	.word	0x0000c050
        /*018c*/ 	.word	0x0000000f
        /*0190*/ 	.word	0x00000018
        /*0194*/ 	.short	0x010a
        /*0196*/ 	.byte	0x3f
	.zero		1


	//   ....[18]....
        /*0198*/ 	.word	0x0000c120
        /*019c*/ 	.word	0x00000007
        /*01a0*/ 	.word	0x00000000
        /*01a4*/ 	.short	0x010a
        /*01a6*/ 	.byte	0x3f
	.zero		1


	//   ....[19]....
        /*01a8*/ 	.word	0x0000c170
        /*01ac*/ 	.word	0x00000006
        /*01b0*/ 	.word	0x00000000
        /*01b4*/ 	.short	0x010a
        /*01b6*/ 	.byte	0x3f
	.zero		1


	//----- nvinfo : EIATTR_NUM_MBARRIERS
	.align		4
.L_28:
        /*01b8*/ 	.byte	0x03, 0x38
        /*01ba*/ 	.short	0x0008


	//----- nvinfo : EIATTR_EXIT_INSTR_OFFSETS
	.align		4
        /*01bc*/ 	.byte	0x04, 0x1c
        /*01be*/ 	.short	(.L_30 - .L_29)


	//   ....[0]....
.L_29:
        /*01c0*/ 	.word	0x00000980


	//   ....[1]....
        /*01c4*/ 	.word	0x000011b0


	//   ....[2]....
        /*01c8*/ 	.word	0x0000a8c0


	//   ....[3]....
        /*01cc*/ 	.word	0x0000ae20


	//   ....[4]....
        /*01d0*/ 	.word	0x0000bf60


	//----- nvinfo : EIATTR_MAX_THREADS
	.align		4
.L_30:
        /*01d4*/ 	.byte	0x04, 0x05
        /*01d6*/ 	.short	(.L_32 - .L_31)
.L_31:
        /*01d8*/ 	.word	0x00000180
        /*01dc*/ 	.word	0x00000001
        /*01e0*/ 	.word	0x00000001


	//----- nvinfo : EIATTR_CRS_STACK_SIZE
	.align		4
.L_32:
        /*01e4*/ 	.byte	0x04, 0x1e
        /*01e6*/ 	.short	(.L_34 - .L_33)
.L_33:
        /*01e8*/ 	.word	0x00000000


	//----- nvinfo : EIATTR_CBANK_PARAM_SIZE
	.align		4
.L_34:
        /*01ec*/ 	.byte	0x03, 0x19
        /*01ee*/ 	.short	0x0570


	//----- nvinfo : EIATTR_PARAM_CBANK
	.align		4
        /*01f0*/ 	.byte	0x04, 0x0a
        /*01f2*/ 	.short	(.L_36 - .L_35)
	.align		4
.L_35:
        /*01f4*/ 	.word	index@(.nv.constant0._ZN7cutlass13device_kernelINS_4gemm6kernel13GemmUniversalIN4cute5tupleIJiiiiEEENS1_10collective13CollectiveMmaINS1_40MainloopSm90TmaGmmaWarpSpecializedSparseILi3ENS5_IJNS4_1CILi2EEENSA_ILi1EEESC_EEENS1_35KernelTmaWarpSpecializedCooperativeEEENS5_IJNSA_ILi256EEENSA_ILi128EEESH_EEENS_6half_tENS5_IJNS4_6LayoutINS5_IJiNS5_IJSB_iEEEiEEENS5_IJlNS5_IJSC_SB_EEElEEEEENSK_INS5_IJNS5_IJNS5_IJNSA_ILi8EEESB_NSA_ILi4EEEEEEiEEENS5_IJNS5_IJNSA_ILi16EEESB_SR_EEEiEEEiEEENS5_IJNS5_IJNS5_IJSH_SU_NSA_ILi2048EEEEEENSA_ILi8192EEEEEENS5_IJNS5_IJSC_NSA_ILi1024EEENSA_ILi32EEEEEElEEElEEEEEEEESJ_NS5_IJlSC_lEEENS4_8TiledMMAINS4_8MMA_AtomIJNS4_4SM904GMMA6SPARSE27GMMA_64x128x32_F32F16F16_SSILNS1D_5MajorE0ELS1G_0ELNS1D_7ScaleInE1ELS1H_1ELNS1D_9SparseSelE0EEEEEENSK_ISD_NS5_IJSC_NSA_ILi0EEES1L_EEEEENS5_IJNS4_10UnderscoreES1O_S1O_EEEEENS4_13SM90_TMA_LOADENS4_14ComposedLayoutINS4_7SwizzleILi3ELi4ELi3EEENS4_25smem_sparse_ptr_flag_bitsILi2ELi16EEENSK_INS5_IJNS5_IJSC_SQ_EEENS5_IJSB_NSA_ILi64EEEEEEEEENS5_IJNS5_IJS1L_SH_EEESN_EEEEEEEvNS4_8identityENS4_23SM90_TMA_LOAD_MULTICASTENS1S_IS1U_NS4_18smem_ptr_flag_bitsILi16EEENSK_INS5_IJSQ_S1Y_EEENS5_IJS1Y_SC_EEEEEEEvS25_EENS_8epilogue10collective6detail29Sm90TmaWarpSpecializedAdapterINS2F_15DefaultEpilogueIfNS5_IJSC_llEEES2J_NS2E_6thread17LinearCombinationIfLi1EffLNS2K_9ScaleType4KindE0ELNS_15FloatRoundStyleE2EfEENS1_15EpilogueDefaultEEEEEvvEEEEvNT_6ParamsE)
        /*01f8*/ 	.short	0x0210
        /*01fa*/ 	.short	0x0570


	//----- nvinfo : EIATTR_SW_WAR
	.align		4
.L_36:
        /*01fc*/ 	.byte	0x04, 0x36
        /*01fe*/ 	.short	(.L_38 - .L_37)
.L_37:
        /*0200*/ 	.word	0x00000008
.L_38:


//--------------------- .nv.callgraph             --------------------------
	.section	.nv.callgraph,"",@"SHT_CUDA_CALLGRAPH"
	.align	4
	.sectionentsize	8
	.align		4
        /*0000*/ 	.word	0x00000000
	.align		4
        /*0004*/ 	.word	0xffffffff
	.align		4
        /*0008*/ 	.word	0x00000000
	.align		4
        /*000c*/ 	.word	0xfffffffe
	.align		4
        /*0010*/ 	.word	0x00000000
	.align		4
        /*0014*/ 	.word	0xfffffffd
	.align		4
        /*0018*/ 	.word	0x00000000
	.align		4
        /*001c*/ 	.word	0xfffffffc


//--------------------- .nv.constant4             --------------------------
	.section	.nv.constant4,"a",@progbits
	.align	8
	.align		8
.nv.constant4:
        /*0000*/ 	.dword	_ZN39_INTERNAL_6a59f44f_4_k_cu_ca232ff5_38494cuda3std3__45__cpo5beginE
	.align		8
        /*0008*/ 	.dword	_ZN39_INTERNAL_6a59f44f_4_k_cu_ca232ff5_38494cuda3std3__45__cpo3endE
	.align		8
        /*0010*/ 	.dword	_ZN39_INTERNAL_6a59f44f_4_k_cu_ca232ff5_38494cuda3std3__45__cpo6cbeginE
	.align		8
        /*0018*/ 	.dword	_ZN39_INTERNAL_6a59f44f_4_k_cu_ca232ff5_38494cuda3std3__45__cpo4cendE
	.align		8
        /*0020*/ 	.dword	_ZN39_INTERNAL_6a59f44f_4_k_cu_ca232ff5_38494cuda3std3__441_GLOBAL__N__6a59f44f_4_k_cu_ca232ff5_38496ignoreE
	.align		8
        /*0028*/ 	.dword	_ZN39_INTERNAL_6a59f44f_4_k_cu_ca232ff5_38494cuda3std3__419piecewise_constructE
	.align		8
        /*0030*/ 	.dword	_ZN39_INTERNAL_6a59f44f_4_k_cu_ca232ff5_38494cuda3std3__48in_placeE
	.align		8
        /*0038*/ 	.dword	_ZN39_INTERNAL_6a59f44f_4_k_cu_ca232ff5_38494cuda3std6ranges3__45__cpo4swapE
	.align		8
        /*0040*/ 	.dword	_ZN39_INTERNAL_6a59f44f_4_k_cu_ca232ff5_38494cuda3std6ranges3__45__cpo9iter_moveE
	.align		8
        /*0048*/ 	.dword	_ZN39_INTERNAL_6a59f44f_4_k_cu_ca232ff5_38494cute7productE
	.align		8
        /*0050*/ 	.dword	_ZN39_INTERNAL_6a59f44f_4_k_cu_ca232ff5_38494cute1_E


//--------------------- .text._ZN7cutlass13device_kernelINS_4gemm6kernel13GemmUniversalIN4cute5tupleIJiiiiEEENS1_10collective13CollectiveMmaINS1_40MainloopSm90TmaGmmaWarpSpecializedSparseILi3ENS5_IJNS4_1CILi2EEENSA_ILi1EEESC_EEENS1_35KernelTmaWarpSpecializedCooperativeEEENS5_IJNSA_ILi256EEENSA_ILi128EEESH_EEENS_6half_tENS5_IJNS4_6LayoutINS5_IJiNS5_IJSB_iEEEiEEENS5_IJlNS5_IJSC_SB_EEElEEEEENSK_INS5_IJNS5_IJNS5_IJNSA_ILi8EEESB_NSA_ILi4EEEEEEiEEENS5_IJNS5_IJNSA_ILi16EEESB_SR_EEEiEEEiEEENS5_IJNS5_IJNS5_IJSH_SU_NSA_ILi2048EEEEEENSA_ILi8192EEEEEENS5_IJNS5_IJSC_NSA_ILi1024EEENSA_ILi32EEEEEElEEElEEEEEEEESJ_NS5_IJlSC_lEEENS4_8TiledMMAINS4_8MMA_AtomIJNS4_4SM904GMMA6SPARSE27GMMA_64x128x32_F32F16F16_SSILNS1D_5MajorE0ELS1G_0ELNS1D_7ScaleInE1ELS1H_1ELNS1D_9SparseSelE0EEEEEENSK_ISD_NS5_IJSC_NSA_ILi0EEES1L_EEEEENS5_IJNS4_10UnderscoreES1O_S1O_EEEEENS4_13SM90_TMA_LOADENS4_14ComposedLayoutINS4_7SwizzleILi3ELi4ELi3EEENS4_25smem_sparse_ptr_flag_bitsILi2ELi16EEENSK_INS5_IJNS5_IJSC_SQ_EEENS5_IJSB_NSA_ILi64EEEEEEEEENS5_IJNS5_IJS1L_SH_EEESN_EEEEEEEvNS4_8identityENS4_23SM90_TMA_LOAD_MULTICASTENS1S_IS1U_NS4_18smem_ptr_flag_bitsILi16EEENSK_INS5_IJSQ_S1Y_EEENS5_IJS1Y_SC_EEEEEEEvS25_EENS_8epilogue10collective6detail29Sm90TmaWarpSpecializedAdapterINS2F_15DefaultEpilogueIfNS5_IJSC_llEEES2J_NS2E_6thread17LinearCombinationIfLi1EffLNS2K_9ScaleType4KindE0ELNS_15FloatRoundStyleE2EfEENS1_15EpilogueDefaultEEEEEvvEEEEvNT_6ParamsE --------------------------
	.section	.text._ZN7cutlass13device_kernelINS_4gemm6kernel13GemmUniversalIN4cute5tupleIJiiiiEEENS1_10collective13CollectiveMmaINS1_40MainloopSm90TmaGmmaWarpSpecializedSparseILi3ENS5_IJNS4_1CILi2EEENSA_ILi1EEESC_EEENS1_35KernelTmaWarpSpecializedCooperativeEEENS5_IJNSA_ILi256EEENSA_ILi128EEESH_EEENS_6half_tENS5_IJNS4_6LayoutINS5_IJiNS5_IJSB_iEEEiEEENS5_IJlNS5_IJSC_SB_EEElEEEEENSK_INS5_IJNS5_IJNS5_IJNSA_ILi8EEESB_NSA_ILi4EEEEEEiEEENS5_IJNS5_IJNSA_ILi16EEESB_SR_EEEiEEEiEEENS5_IJNS5_IJNS5_IJSH_SU_NSA_ILi2048EEEEEENSA_ILi8192EEEEEENS5_IJNS5_IJSC_NSA_ILi1024EEENSA_ILi32EEEEEElEEElEEEEEEEESJ_NS5_IJlSC_lEEENS4_8TiledMMAINS4_8MMA_AtomIJNS4_4SM904GMMA6SPARSE27GMMA_64x128x32_F32F16F16_SSILNS1D_5MajorE0ELS1G_0ELNS1D_7ScaleInE1ELS1H_1ELNS1D_9SparseSelE0EEEEEENSK_ISD_NS5_IJSC_NSA_ILi0EEES1L_EEEEENS5_IJNS4_10UnderscoreES1O_S1O_EEEEENS4_13SM90_TMA_LOADENS4_14ComposedLayoutINS4_7SwizzleILi3ELi4ELi3EEENS4_25smem_sparse_ptr_flag_bitsILi2ELi16EEENSK_INS5_IJNS5_IJSC_SQ_EEENS5_IJSB_NSA_ILi64EEEEEEEEENS5_IJNS5_IJS1L_SH_EEESN_EEEEEEEvNS4_8identityENS4_23SM90_TMA_LOAD_MULTICASTENS1S_IS1U_NS4_18smem_ptr_flag_bitsILi16EEENSK_INS5_IJSQ_S1Y_EEENS5_IJS1Y_SC_EEEEEEEvS25_EENS_8epilogue10collective6detail29Sm90TmaWarpSpecializedAdapterINS2F_15DefaultEpilogueIfNS5_IJSC_llEEES2J_NS2E_6thread17LinearCombinationIfLi1EffLNS2K_9ScaleType4KindE0ELNS_15FloatRoundStyleE2EfEENS1_15EpilogueDefaultEEEEEvvEEEEvNT_6ParamsE,"ax",@progbits
	.align	128
.text._ZN7cutlass13device_kernelINS_4gemm6kernel13GemmUniversalIN4cute5tupleIJiiiiEEENS1_10collective13CollectiveMmaINS1_40MainloopSm90TmaGmmaWarpSpecializedSparseILi3ENS5_IJNS4_1CILi2EEENSA_ILi1EEESC_EEENS1_35KernelTmaWarpSpecializedCooperativeEEENS5_IJNSA_ILi256EEENSA_ILi128EEESH_EEENS_6half_tENS5_IJNS4_6LayoutINS5_IJiNS5_IJSB_iEEEiEEENS5_IJlNS5_IJSC_SB_EEElEEEEENSK_INS5_IJNS5_IJNS5_IJNSA_ILi8EEESB_NSA_ILi4EEEEEEiEEENS5_IJNS5_IJNSA_ILi16EEESB_SR_EEEiEEEiEEENS5_IJNS5_IJNS5_IJSH_SU_NSA_ILi2048EEEEEENSA_ILi8192EEEEEENS5_IJNS5_IJSC_NSA_ILi1024EEENSA_ILi32EEEEEElEEElEEEEEEEESJ_NS5_IJlSC_lEEENS4_8TiledMMAINS4_8MMA_AtomIJNS4_4SM904GMMA6SPARSE27GMMA_64x128x32_F32F16F16_SSILNS1D_5MajorE0ELS1G_0ELNS1D_7ScaleInE1ELS1H_1ELNS1D_9SparseSelE0EEEEEENSK_ISD_NS5_IJSC_NSA_ILi0EEES1L_EEEEENS5_IJNS4_10UnderscoreES1O_S1O_EEEEENS4_13SM90_TMA_LOADENS4_14ComposedLayoutINS4_7SwizzleILi3ELi4ELi3EEENS4_25smem_sparse_ptr_flag_bitsILi2ELi16EEENSK_INS5_IJNS5_IJSC_SQ_EEENS5_IJSB_NSA_ILi64EEEEEEEEENS5_IJNS5_IJS1L_SH_EEESN_EEEEEEEvNS4_8identityENS4_23SM90_TMA_LOAD_MULTICASTENS1S_IS1U_NS4_18smem_ptr_flag_bitsILi16EEENSK_INS5_IJSQ_S1Y_EEENS5_IJS1Y_SC_EEEEEEEvS25_EENS_8epilogue10collective6detail29Sm90TmaWarpSpecializedAdapterINS2F_15DefaultEpilogueIfNS5_IJSC_llEEES2J_NS2E_6thread17LinearCombinationIfLi1EffLNS2K_9ScaleType4KindE0ELNS_15FloatRoundStyleE2EfEENS1_15EpilogueDefaultEEEEEvvEEEEvNT_6ParamsE:
        .type           _ZN7cutlass13device_kernelINS_4gemm6kernel13GemmUniversalIN4cute5tupleIJiiiiEEENS1_10collective13CollectiveMmaINS1_40MainloopSm90TmaGmmaWarpSpecializedSparseILi3ENS5_IJNS4_1CILi2EEENSA_ILi1EEESC_EEENS1_35KernelTmaWarpSpecializedCooperativeEEENS5_IJNSA_ILi256EEENSA_ILi128EEESH_EEENS_6half_tENS5_IJNS4_6LayoutINS5_IJiNS5_IJSB_iEEEiEEENS5_IJlNS5_IJSC_SB_EEElEEEEENSK_INS5_IJNS5_IJNS5_IJNSA_ILi8EEESB_NSA_ILi4EEEEEEiEEENS5_IJNS5_IJNSA_ILi16EEESB_SR_EEEiEEEiEEENS5_IJNS5_IJNS5_IJSH_SU_NSA_ILi2048EEEEEENSA_ILi8192EEEEEENS5_IJNS5_IJSC_NSA_ILi1024EEENSA_ILi32EEEEEElEEElEEEEEEEESJ_NS5_IJlSC_lEEENS4_8TiledMMAINS4_8MMA_AtomIJNS4_4SM904GMMA6SPARSE27GMMA_64x128x32_F32F16F16_SSILNS1D_5MajorE0ELS1G_0ELNS1D_7ScaleInE1ELS1H_1ELNS1D_9SparseSelE0EEEEEENSK_ISD_NS5_IJSC_NSA_ILi0EEES1L_EEEEENS5_IJNS4_10UnderscoreES1O_S1O_EEEEENS4_13SM90_TMA_LOADENS4_14ComposedLayoutINS4_7SwizzleILi3ELi4ELi3EEENS4_25smem_sparse_ptr_flag_bitsILi2ELi16EEENSK_INS5_IJNS5_IJSC_SQ_EEENS5_IJSB_NSA_ILi64EEEEEEEEENS5_IJNS5_IJS1L_SH_EEESN_EEEEEEEvNS4_8identityENS4_23SM90_TMA_LOAD_MULTICASTENS1S_IS1U_NS4_18smem_ptr_flag_bitsILi16EEENSK_INS5_IJSQ_S1Y_EEENS5_IJS1Y_SC_EEEEEEEvS25_EENS_8epilogue10collective6detail29Sm90TmaWarpSpecializedAdapterINS2F_15DefaultEpilogueIfNS5_IJSC_llEEES2J_NS2E_6thread17LinearCombinationIfLi1EffLNS2K_9ScaleType4KindE0ELNS_15FloatRoundStyleE2EfEENS1_15EpilogueDefaultEEEEEvvEEEEvNT_6ParamsE,@function
        .size           _ZN7cutlass13device_kernelINS_4gemm6kernel13GemmUniversalIN4cute5tupleIJiiiiEEENS1_10collective13CollectiveMmaINS1_40MainloopSm90TmaGmmaWarpSpecializedSparseILi3ENS5_IJNS4_1CILi2EEENSA_ILi1EEESC_EEENS1_35KernelTmaWarpSpecializedCooperativeEEENS5_IJNSA_ILi256EEENSA_ILi128EEESH_EEENS_6half_tENS5_IJNS4_6LayoutINS5_IJiNS5_IJSB_iEEEiEEENS5_IJlNS5_IJSC_SB_EEElEEEEENSK_INS5_IJNS5_IJNS5_IJNSA_ILi8EEESB_NSA_ILi4EEEEEEiEEENS5_IJNS5_IJNSA_ILi16EEESB_SR_EEEiEEEiEEENS5_IJNS5_IJNS5_IJSH_SU_NSA_ILi2048EEEEEENSA_ILi8192EEEEEENS5_IJNS5_IJSC_NSA_ILi1024EEENSA_ILi32EEEEEElEEElEEEEEEEESJ_NS5_IJlSC_lEEENS4_8TiledMMAINS4_8MMA_AtomIJNS4_4SM904GMMA6SPARSE27GMMA_64x128x32_F32F16F16_SSILNS1D_5MajorE0ELS1G_0ELNS1D_7ScaleInE1ELS1H_1ELNS1D_9SparseSelE0EEEEEENSK_ISD_NS5_IJSC_NSA_ILi0EEES1L_EEEEENS5_IJNS4_10UnderscoreES1O_S1O_EEEEENS4_13SM90_TMA_LOADENS4_14ComposedLayoutINS4_7SwizzleILi3ELi4ELi3EEENS4_25smem_sparse_ptr_flag_bitsILi2ELi16EEENSK_INS5_IJNS5_IJSC_SQ_EEENS5_IJSB_NSA_ILi64EEEEEEEEENS5_IJNS5_IJS1L_SH_EEESN_EEEEEEEvNS4_8identityENS4_23SM90_TMA_LOAD_MULTICASTENS1S_IS1U_NS4_18smem_ptr_flag_bitsILi16EEENSK_INS5_IJSQ_S1Y_EEENS5_IJS1Y_SC_EEEEEEEvS25_EENS_8epilogue10collective6detail29Sm90TmaWarpSpecializedAdapterINS2F_15DefaultEpilogueIfNS5_IJSC_llEEES2J_NS2E_6thread17LinearCombinationIfLi1EffLNS2K_9ScaleType4KindE0ELNS_15FloatRoundStyleE2EfEENS1_15EpilogueDefaultEEEEEvvEEEEvNT_6ParamsE,(.L_x_314 - _ZN7cutlass13device_kernelINS_4gemm6kernel13GemmUniversalIN4cute5tupleIJiiiiEEENS1_10collective13CollectiveMmaINS1_40MainloopSm90TmaGmmaWarpSpecializedSparseILi3ENS5_IJNS4_1CILi2EEENSA_ILi1EEESC_EEENS1_35KernelTmaWarpSpecializedCooperativeEEENS5_IJNSA_ILi256EEENSA_ILi128EEESH_EEENS_6half_tENS5_IJNS4_6LayoutINS5_IJiNS5_IJSB_iEEEiEEENS5_IJlNS5_IJSC_SB_EEElEEEEENSK_INS5_IJNS5_IJNS5_IJNSA_ILi8EEESB_NSA_ILi4EEEEEEiEEENS5_IJNS5_IJNSA_ILi16EEESB_SR_EEEiEEEiEEENS5_IJNS5_IJNS5_IJSH_SU_NSA_ILi2048EEEEEENSA_ILi8192EEEEEENS5_IJNS5_IJSC_NSA_ILi1024EEENSA_ILi32EEEEEElEEElEEEEEEEESJ_NS5_IJlSC_lEEENS4_8TiledMMAINS4_8MMA_AtomIJNS4_4SM904GMMA6SPARSE27GMMA_64x128x32_F32F16F16_SSILNS1D_5MajorE0ELS1G_0ELNS1D_7ScaleInE1ELS1H_1ELNS1D_9SparseSelE0EEEEEENSK_ISD_NS5_IJSC_NSA_ILi0EEES1L_EEEEENS5_IJNS4_10UnderscoreES1O_S1O_EEEEENS4_13SM90_TMA_LOADENS4_14ComposedLayoutINS4_7SwizzleILi3ELi4ELi3EEENS4_25smem_sparse_ptr_flag_bitsILi2ELi16EEENSK_INS5_IJNS5_IJSC_SQ_EEENS5_IJSB_NSA_ILi64EEEEEEEEENS5_IJNS5_IJS1L_SH_EEESN_EEEEEEEvNS4_8identityENS4_23SM90_TMA_LOAD_MULTICASTENS1S_IS1U_NS4_18smem_ptr_flag_bitsILi16EEENSK_INS5_IJSQ_S1Y_EEENS5_IJS1Y_SC_EEEEEEEvS25_EENS_8epilogue10collective6detail29Sm90TmaWarpSpecializedAdapterINS2F_15DefaultEpilogueIfNS5_IJSC_llEEES2J_NS2E_6thread17LinearCombinationIfLi1EffLNS2K_9ScaleType4KindE0ELNS_15FloatRoundStyleE2EfEENS1_15EpilogueDefaultEEEEEvvEEEEvNT_6ParamsE)
        .other          _ZN7cutlass13device_kernelINS_4gemm6kernel13GemmUniversalIN4cute5tupleIJiiiiEEENS1_10collective13CollectiveMmaINS1_40MainloopSm90TmaGmmaWarpSpecializedSparseILi3ENS5_IJNS4_1CILi2EEENSA_ILi1EEESC_EEENS1_35KernelTmaWarpSpecializedCooperativeEEENS5_IJNSA_ILi256EEENSA_ILi128EEESH_EEENS_6half_tENS5_IJNS4_6LayoutINS5_IJiNS5_IJSB_iEEEiEEENS5_IJlNS5_IJSC_SB_EEElEEEEENSK_INS5_IJNS5_IJNS5_IJNSA_ILi8EEESB_NSA_ILi4EEEEEEiEEENS5_IJNS5_IJNSA_ILi16EEESB_SR_EEEiEEEiEEENS5_IJNS5_IJNS5_IJSH_SU_NSA_ILi2048EEEEEENSA_ILi8192EEEEEENS5_IJNS5_IJSC_NSA_ILi1024EEENSA_ILi32EEEEEElEEElEEEEEEEESJ_NS5_IJlSC_lEEENS4_8TiledMMAINS4_8MMA_AtomIJNS4_4SM904GMMA6SPARSE27GMMA_64x128x32_F32F16F16_SSILNS1D_5MajorE0ELS1G_0ELNS1D_7ScaleInE1ELS1H_1ELNS1D_9SparseSelE0EEEEEENSK_ISD_NS5_IJSC_NSA_ILi0EEES1L_EEEEENS5_IJNS4_10UnderscoreES1O_S1O_EEEEENS4_13SM90_TMA_LOADENS4_14ComposedLayoutINS4_7SwizzleILi3ELi4ELi3EEENS4_25smem_sparse_ptr_flag_bitsILi2ELi16EEENSK_INS5_IJNS5_IJSC_SQ_EEENS5_IJSB_NSA_ILi64EEEEEEEEENS5_IJNS5_IJS1L_SH_EEESN_EEEEEEEvNS4_8identityENS4_23SM90_TMA_LOAD_MULTICASTENS1S_IS1U_NS4_18smem_ptr_flag_bitsILi16EEENSK_INS5_IJSQ_S1Y_EEENS5_IJS1Y_SC_EEEEEEEvS25_EENS_8epilogue10collective6detail29Sm90TmaWarpSpecializedAdapterINS2F_15DefaultEpilogueIfNS5_IJSC_llEEES2J_NS2E_6thread17LinearCombinationIfLi1EffLNS2K_9ScaleType4KindE0ELNS_15FloatRoundStyleE2EfEENS1_15EpilogueDefaultEEEEEvvEEEEvNT_6ParamsE,@"STO_CUDA_ENTRY STV_DEFAULT"
_ZN7cutlass13device_kernelINS_4gemm6kernel13GemmUniversalIN4cute5tupleIJiiiiEEENS1_10collective13CollectiveMmaINS1_40MainloopSm90TmaGmmaWarpSpecializedSparseILi3ENS5_IJNS4_1CILi2EEENSA_ILi1EEESC_EEENS1_35KernelTmaWarpSpecializedCooperativeEEENS5_IJNSA_ILi256EEENSA_ILi128EEESH_EEENS_6half_tENS5_IJNS4_6LayoutINS5_IJiNS5_IJSB_iEEEiEEENS5_IJlNS5_IJSC_SB_EEElEEEEENSK_INS5_IJNS5_IJNS5_IJNSA_ILi8EEESB_NSA_ILi4EEEEEEiEEENS5_IJNS5_IJNSA_ILi16EEESB_SR_EEEiEEEiEEENS5_IJNS5_IJNS5_IJSH_SU_NSA_ILi2048EEEEEENSA_ILi8192EEEEEENS5_IJNS5_IJSC_NSA_ILi1024EEENSA_ILi32EEEEEElEEElEEEEEEEESJ_NS5_IJlSC_lEEENS4_8TiledMMAINS4_8MMA_AtomIJNS4_4SM904GMMA6SPARSE27GMMA_64x128x32_F32F16F16_SSILNS1D_5MajorE0ELS1G_0ELNS1D_7ScaleInE1ELS1H_1ELNS1D_9SparseSelE0EEEEEENSK_ISD_NS5_IJSC_NSA_ILi0EEES1L_EEEEENS5_IJNS4_10UnderscoreES1O_S1O_EEEEENS4_13SM90_TMA_LOADENS4_14ComposedLayoutINS4_7SwizzleILi3ELi4ELi3EEENS4_25smem_sparse_ptr_flag_bitsILi2ELi16EEENSK_INS5_IJNS5_IJSC_SQ_EEENS5_IJSB_NSA_ILi64EEEEEEEEENS5_IJNS5_IJS1L_SH_EEESN_EEEEEEEvNS4_8identityENS4_23SM90_TMA_LOAD_MULTICASTENS1S_IS1U_NS4_18smem_ptr_flag_bitsILi16EEENSK_INS5_IJSQ_S1Y_EEENS5_IJS1Y_SC_EEEEEEEvS25_EENS_8epilogue10collective6detail29Sm90TmaWarpSpecializedAdapterINS2F_15DefaultEpilogueIfNS5_IJSC_llEEES2J_NS2E_6thread17LinearCombinationIfLi1EffLNS2K_9ScaleType4KindE0ELNS_15FloatRoundStyleE2EfEENS1_15EpilogueDefaultEEEEEvvEEEEvNT_6ParamsE:
[----:B------:R-:W-:Y:S01]  /*0000*/  LDC R1, c[0x0][0x28] ;  /* 0x00000a00ff017b82 */ /* 0x000fe20000000800 */
[----:B------:R-:W0:Y:S01]  /*0010*/  S2R R0, SR_TID.X ;  /* 0x0000000000007919 */ /* 0x000e220000002100 */
[----:B------:R-:W-:Y:S01]  /*0020*/  ELECT P0, URZ, PT ;  /* 0x00000000003f782f */ /* 0x000fe20003800000 */
[----:B------:R-:W-:Y:S01]  /*0030*/  BSSY B0, `(.L_x_0) ;  /* 0x0000018000007945 */ /* 0x000fe20003800000 */
[--C-:B0-----:R-:W-:Y:S02]  /*0040*/  SHF.R.U32.HI R2, RZ, 0x5, R0.reuse ;  /* 0x00000005ff027819 */ /* 0x101fe40000011600 */
[----:B------:R-:W-:-:S03]  /*0050*/  SHF.R.U32.HI R4, RZ, 0x7, R0 ;  /* 0x00000007ff047819 */ /* 0x000fc60000011600 */
[----:B------:R-:W0:Y:S04]  /*0060*/  SHFL.IDX PT, R5, R2, RZ, 0x1f ;  /* 0x00001fff02057589 */ /* 0x000e2800000e0000 */
[----:B------:R-:W1:Y:S01]  /*0070*/  SHFL.IDX PT, R3, R4, RZ, 0x1f ;  /* 0x00001fff04037589 */ /* 0x000e6200000e0000 */
[----:B0-----:R-:W-:Y:S02]  /*0080*/  R2UR UR4, R5 ;  /* 0x00000000050472ca */ /* 0x001fe400000e0000 */
[----:B-1----:R-:W-:-:S11]  /*0090*/  R2UR UR8, R3 ;  /* 0x00000000030872ca */ /* 0x002fd600000e0000 */
[----:B------:R-:W-:Y:S02]  /*00a0*/  USHF.R.S32.HI UR5, URZ, 0x1f, UR4 ;  /* 0x0000001f3f057899 */ /* 0x000fe40008011404 */
[----:B------:R-:W-:Y:S02]  /*00b0*/  ISETP.NE.OR P0, PT, RZ, UR4, !P0 ;  /* 0x00000004ff007c0c */ /* 0x000fe4000c705670 */
[----:B------:R-:W-:-:S04]  /*00c0*/  ULEA.HI UR5, UR5, UR4, URZ, 0x2 ;  /* 0x0000000405057291 */ /* 0x000fc8000f8f103f */
[----:B------:R-:W-:-:S04]  /*00d0*/  ULOP3.LUT UR5, UR5, 0xfffffffc, URZ, 0xc0, !UPT ;  /* 0xfffffffc05057892 */ /* 0x000fc8000f8ec03f */
[----:B------:R-:W-:-:S03]  /*00e0*/  UIADD3 UR7, UR4, -UR5, URZ ;  /* 0x8000000504077290 */ /* 0x000fc6000fffe03f */
[----:B------:R-:W-:Y:S09]  /*00f0*/  @P0 BRA `(.L_x_1) ;  /* 0x00000000002c0947 */ /* 0x000ff20003800000 */
[----:B------:R-:W-:Y:S02]  /*0100*/  ULDC.64 UR4, c[0x0][0x198] ;  /* 0x0000660000047ab9 */ /* 0x000fe40000000a00 */
[----:B------:R-:W-:Y:S02]  /*0110*/  UIADD3 UR10, UP0, UR4, 0xf0, URZ ;  /* 0x000000f0040a7890 */ /* 0x000fe4000ff1e03f */
[----:B------:R-:W-:Y:S02]  /*0120*/  UIADD3 UR12, UP1, UR4, 0x1f0, URZ ;  /* 0x000001f0040c7890 */ /* 0x000fe4000ff3e03f */
[----:B------:R-:W-:Y:S02]  /*0130*/  UIADD3 UR4, UP2, UR4, 0x2f0, URZ ;  /* 0x000002f004047890 */ /* 0x000fe4000ff5e03f */
[----:B------:R-:W-:Y:S02]  /*0140*/  UIADD3.X UR11, URZ, UR5, URZ, UP0, !UPT ;  /* 0x000000053f0b7290 */ /* 0x000fe400087fe43f */
[----:B------:R-:W-:-:S02]  /*0150*/  UIADD3.X UR13, URZ, UR5, URZ, UP1, !UPT ;  /* 0x000000053f0d7290 */ /* 0x000fc40008ffe43f */
[----:B------:R-:W-:-:S05]  /*0160*/  UIADD3.X UR5, URZ, UR5, URZ, UP2, !UPT ;  /* 0x000000053f057290 */ /* 0x000fca00097fe43f */
[----:B------:R0:W-:Y:S02]  /*0170*/  UTMACCTL.PF [UR10] ;  /* 0x000000000a0079b9 */ /* 0x0001e40008040000 */
[----:B------:R0:W-:Y:S02]  /*0180*/  UTMACCTL.PF [UR12] ;  /* 0x000000000c0079b9 */ /* 0x0001e40008040000 */
[----:B------:R0:W-:Y:S02]  /*0190*/  UTMACCTL.PF [UR4] ;  /* 0x00000000040079b9 */ /* 0x0001e40008040000 */
[----:B0-----:R-:W-:Y:S01]  /*01a0*/  NOP ;  /* 0x0000000000007918 */ /* 0x001fe20000000000 */
.L_x_1:
[----:B------:R-:W-:Y:S05]  /*01b0*/  BSYNC B0 ;  /* 0x0000000000007941 */ /* 0x000fea0003800000 */
.L_x_0:
[----:B------:R-:W0:Y:S01]  /*01c0*/  SHFL.IDX PT, R3, R2, RZ, 0x1f ;  /* 0x00001fff02037589 */ /* 0x000e2200000e0000 */
[----:B------:R-:W-:Y:S01]  /*01d0*/  UISETP.NE.AND UP0, UPT, UR7, 0x3, UPT ;  /* 0x000000030700788c */ /* 0x000fe2000bf05270 */
[----:B------:R-:W-:Y:S01]  /*01e0*/  ISETP.NE.AND P1, PT, RZ, UR8, PT ;  /* 0x00000008ff007c0c */ /* 0x000fe2000bf25270 */
[----:B------:R-:W-:Y:S02]  /*01f0*/  UIADD3 UR11, UR8, -0x1, URZ ;  /* 0xffffffff080b7890 */ /* 0x000fe4000fffe03f */
[----:B------:R-:W-:Y:S02]  /*0200*/  UISETP.EQ.OR UP0, UPT, UR7, URZ, !UP0 ;  /* 0x0000003f0700728c */ /* 0x000fe4000c702670 */
[----:B------:R-:W-:Y:S02]  /*0210*/  UISETP.GE.U32.AND UP1, UPT, UR11, 0x2, UPT ;  /* 0x000000020b00788c */ /* 0x000fe4000bf26070 */
[----:B------:R-:W-:-:S04]  /*0220*/  UISETP.EQ.AND UP0, UPT, UR8, URZ, UP0 ;  /* 0x0000003f0800728c */ /* 0x000fc80008702270 */
[----:B------:R-:W-:-:S04]  /*0230*/  USEL UR6, URZ, 0x1, !UP0 ;  /* 0x000000013f067887 */ /* 0x000fc8000c000000 */
[----:B------:R-:W-:Y:S01]  /*0240*/  USEL UR6, UR6, 0x2, UP1 ;  /* 0x0000000206067887 */ /* 0x000fe20008800000 */
[----:B0-----:R-:W-:-:S13]  /*0250*/  ISETP.NE.AND P0, PT, R3, RZ, PT ;  /* 0x000000ff0300720c */ /* 0x001fda0003f05270 */
[----:B------:R-:W-:Y:S05]  /*0260*/  @P0 BRA `(.L_x_2) ;  /* 0x0000000000500947 */ /* 0x000fea0003800000 */
[----:B------:R-:W0:Y:S01]  /*0270*/  S2UR UR10, SR_CgaCtaId ;  /* 0x00000000000a79c3 */ /* 0x000e220000008800 */
[----:B------:R-:W-:Y:S01]  /*0280*/  UMOV UR4, 0x400 ;  /* 0x0000040000047882 */ /* 0x000fe20000000000 */
[----:B------:R-:W-:Y:S01]  /*0290*/  UMOV UR5, 0x1 ;  /* 0x0000000100057882 */ /* 0x000fe20000000000 */
[----:B------:R-:W-:Y:S01]  /*02a0*/  UMOV UR8, 0x4 ;  /* 0x0000000400087882 */ /* 0x000fe20000000000 */
[----:B------:R-:W-:Y:S01]  /*02b0*/  ELECT P0, URZ, PT ;  /* 0x00000000003f782f */ /* 0x000fe20003800000 */
[----:B------:R-:W-:-:S04]  /*02c0*/  UIADD3 UR8, -UR8, 0x100000, URZ ;  /* 0x0010000008087890 */ /* 0x000fc8000fffe13f */
[----:B------:R-:W-:Y:S02]  /*02d0*/  USHF.L.U32 UR9, UR8, 0xb, URZ ;  /* 0x0000000b08097899 */ /* 0x000fe4000800063f */
[----:B------:R-:W-:Y:S02]  /*02e0*/  USHF.L.U32 UR8, UR8, 0x1, URZ ;  /* 0x0000000108087899 */ /* 0x000fe4000800063f */
[----:B0-----:R-:W-:Y:S02]  /*02f0*/  ULEA UR10, UR10, UR4, 0x18 ;  /* 0x000000040a0a7291 */ /* 0x001fe4000f8ec03f */
[----:B------:R-:W-:-:S04]  /*0300*/  UIADD3 UR4, -UR5, 0x100000, URZ ;  /* 0x0010000005047890 */ /* 0x000fc8000fffe13f */
[----:B------:R-:W-:Y:S02]  /*0310*/  USHF.L.U32 UR5, UR4, 0xb, URZ ;  /* 0x0000000b04057899 */ /* 0x000fe4000800063f */
[----:B------:R-:W-:Y:S01]  /*0320*/  USHF.L.U32 UR4, UR4, 0x1, URZ ;  /* 0x0000000104047899 */ /* 0x000fe2000800063f */
[----:B------:R-:W0:Y:S11]  /*0330*/  FENCE.VIEW.ASYNC.S ;  /* 0x00000000000073c6 */ /* 0x000e360000000000 */
[----:B0-----:R0:W1:Y:S01]  /*0340*/  SYNCS.EXCH.64 URZ, [UR10], UR4 ;  /* 0x000000040a3f75b2 */ /* 0x0010620008000100 */
[----:B------:R0:W2:Y:S01]  /*0350*/  SYNCS.EXCH.64 URZ, [UR10+0x18], UR8 ;  /* 0x000018080a3f75b2 */ /* 0x0000a20008000100 */
[----:B------:R0:W3:Y:S01]  /*0360*/  SYNCS.EXCH.64 URZ, [UR10+0x8], UR4 ;  /* 0x000008040a3f75b2 */ /* 0x0000e20008000100 */
[----:B------:R0:W4:Y:S01]  /*0370*/  SYNCS.EXCH.64 URZ, [UR10+0x20], UR8 ;  /* 0x000020080a3f75b2 */ /* 0x0001220008000100 */
[----:B------:R0:W0:Y:S01]  /*0380*/  SYNCS.EXCH.64 URZ, [UR10+0x10], UR4 ;  /* 0x000010040a3f75b2 */ /* 0x0000220008000100 */
[----:B------:R0:W0:Y:S01]  /*0390*/  SYNCS.EXCH.64 URZ, [UR10+0x28], UR8 ;  /* 0x000028080a3f75b2 */ /* 0x0000220008000100 */
[----:B------:R-:W-:Y:S01]  /*03a0*/  NOP ;  /* 0x0000000000007918 */ /* 0x000fe20000000000 */
.L_x_2:
[----:B0-----:R-:W0:Y:S01]  /*03b0*/  S2UR UR10, SR_CTAID.X ;  /* 0x00000000000a79c3 */ /* 0x001e220000002500 */
[----:B------:R-:W-:Y:S01]  /*03c0*/  SHF.R.S32.HI R5, RZ, 0x1f, R0 ;  /* 0x0000001fff057819 */ /* 0x000fe20000011400 */
[----:B------:R-:W5:Y:S01]  /*03d0*/  SHFL.IDX PT, R2, R2, RZ, 0x1f ;  /* 0x00001fff02027589 */ /* 0x000f6200000e0000 */
[----:B------:R-:W-:Y:S02]  /*03e0*/  ELECT P0, URZ, PT ;  /* 0x00000000003f782f */ /* 0x000fe40003800000 */
[----:B------:R-:W-:Y:S01]  /*03f0*/  SHF.R.S32.HI R8, RZ, 0x1f, R3 ;  /* 0x0000001fff087819 */ /* 0x000fe20000011403 */
[----:B------:R-:W-:Y:S01]  /*0400*/  ULDC UR4, c[0x0][0x150] ;  /* 0x0000540000047ab9 */ /* 0x000fe20000000800 */
[----:B------:R-:W-:Y:S01]  /*0410*/  LEA.HI R5, R5, R0, RZ, 0x7 ;  /* 0x0000000005057211 */ /* 0x000fe200078f38ff */
[----:B------:R-:W1:Y:S01]  /*0420*/  S2R R10, SR_CTAID.Y ;  /* 0x00000000000a7919 */ /* 0x000e620000002600 */
[----:B------:R-:W-:Y:S01]  /*0430*/  LEA.HI R8, R8, R3, RZ, 0x2 ;  /* 0x0000000308087211 */ /* 0x000fe200078f10ff */
[----:B------:R-:W2:Y:S01]  /*0440*/  LDC R13, c[0x0][0x144] ;  /* 0x00005100ff0d7b82 */ /* 0x000ea20000000800 */
[----:B------:R-:W-:Y:S01]  /*0450*/  LOP3.LUT R5, R5, 0xffffff80, RZ, 0xc0, !PT ;  /* 0xffffff8005057812 */ /* 0x000fe200078ec0ff */
[----:B------:R-:W-:Y:S01]  /*0460*/  NOP ;  /* 0x0000000000007918 */ /* 0x000fe20000000000 */
[----:B------:R-:W-:Y:S01]  /*0470*/  LOP3.LUT R8, R8, 0x3ffffffc, RZ, 0xc0, !PT ;  /* 0x3ffffffc08087812 */ /* 0x000fe200078ec0ff */
[----:B------:R-:W-:-:S02]  /*0480*/  NOP ;  /* 0x0000000000007918 */ /* 0x000fc40000000000 */
[----:B------:R-:W-:Y:S02]  /*0490*/  IMAD.IADD R6, R0, 0x1, -R5 ;  /* 0x0000000100067824 */ /* 0x000fe400078e0a05 */
[----:B------:R-:W-:Y:S01]  /*04a0*/  IMAD.IADD R8, R3, 0x1, -R8 ;  /* 0x0000000103087824 */ /* 0x000fe200078e0a08 */
[----:B------:R-:W3:Y:S02]  /*04b0*/  LDC R19, c[0x0][0x148] ;  /* 0x00005200ff137b82 */ /* 0x000ee40000000800 */
[----:B------:R-:W-:-:S04]  /*04c0*/  SHF.R.S32.HI R5, RZ, 0x1f, R6 ;  /* 0x0000001fff057819 */ /* 0x000fc80000011406 */
[----:B------:R-:W-:Y:S02]  /*04d0*/  LEA.HI R5, R5, R6, RZ, 0x3 ;  /* 0x0000000605057211 */ /* 0x000fe400078f18ff */
[----:B0-----:R-:W-:Y:S02]  /*04e0*/  I2FP.F32.U32 R7, UR10 ;  /* 0x0000000a00077c45 */ /* 0x001fe40008201000 */
[----:B-----5:R-:W-:Y:S02]  /*04f0*/  ISETP.NE.OR P0, PT, R2, RZ, !P0 ;  /* 0x000000ff0200720c */ /* 0x020fe40004705670 */
[--C-:B------:R-:W-:Y:S01]  /*0500*/  SHF.R.S32.HI R2, RZ, 0x3, R5.reuse ;  /* 0x00000003ff027819 */ /* 0x100fe20000011405 */
[----:B------:R-:W-:Y:S01]  /*0510*/  FMUL R7, R7, UR4 ;  /* 0x0000000407077c20 */ /* 0x000fe20008400000 */
[----:B------:R-:W-:Y:S01]  /*0520*/  SHF.R.S32.HI R5, RZ, 0x1f, R5 ;  /* 0x0000001fff057819 */ /* 0x000fe20000011405 */
[----:B------:R-:W-:-:S03]  /*0530*/  ULDC UR4, c[0x0][0x154] ;  /* 0x0000550000047ab9 */ /* 0x000fc60000000800 */
[----:B------:R-:W-:Y:S01]  /*0540*/  LEA.HI R5, R5, R2, RZ, 0x2 ;  /* 0x0000000205057211 */ /* 0x000fe200078f10ff */
[----:B------:R-:W0:Y:S01]  /*0550*/  F2I.U32.TRUNC.NTZ R7, R7 ;  /* 0x0000000700077305 */ /* 0x000e22000020f000 */
[----:B-1----:R-:W-:Y:S02]  /*0560*/  I2FP.F32.U32 R3, R10 ;  /* 0x0000000a00037245 */ /* 0x002fe40000201000 */
[----:B------:R-:W-:Y:S01]  /*0570*/  LOP3.LUT R5, R5, 0xfffffffc, RZ, 0xc0, !PT ;  /* 0xfffffffc05057812 */ /* 0x000fe200078ec0ff */
[----:B------:R-:W-:Y:S01]  /*0580*/  VOTEU.ALL UP0, P0 ;  /* 0x00000000003f7886 */ /* 0x000fe20000000000 */
[----:B------:R-:W-:Y:S01]  /*0590*/  VOTEU.ALL UP1, P0 ;  /* 0x00000000003f7886 */ /* 0x000fe20000020000 */
[----:B------:R-:W-:Y:S01]  /*05a0*/  FMUL R3, R3, UR4 ;  /* 0x0000000403037c20 */ /* 0x000fe20008400000 */
[----:B------:R-:W-:Y:S01]  /*05b0*/  UMOV UR4, 0x20 ;  /* 0x0000002000047882 */ /* 0x000fe20000000000 */
[----:B------:R-:W-:Y:S01]  /*05c0*/  IMAD.IADD R5, R2, 0x1, -R5 ;  /* 0x0000000102057824 */ /* 0x000fe200078e0a05 */
[----:B------:R-:W1:Y:S01]  /*05d0*/  @!UP0 S2UR UR9, SR_CgaCtaId ;  /* 0x00000000000989c3 */ /* 0x000e620000008800 */
[----:B------:R-:W-:Y:S01]  /*05e0*/  @!UP0 UMOV UR8, 0x400 ;  /* 0x0000040000088882 */ /* 0x000fe20000000000 */
[----:B------:R-:W-:-:S04]  /*05f0*/  @!UP0 UIADD3 UR4, -UR4, 0x100000, URZ ;  /* 0x0010000004048890 */ /* 0x000fc8000fffe13f */
[----:B------:R-:W-:Y:S02]  /*0600*/  @!UP0 USHF.L.U32 UR5, UR4, 0xb, URZ ;  /* 0x0000000b04058899 */ /* 0x000fe4000800063f */
[----:B------:R-:W-:Y:S01]  /*0610*/  @!UP0 USHF.L.U32 UR4, UR4, 0x1, URZ ;  /* 0x0000000104048899 */ /* 0x000fe2000800063f */
[----:B------:R-:W-:Y:S01]  /*0620*/  IMAD R5, R8, 0x4, R5 ;  /* 0x0000000408057824 */ /* 0x000fe200078e0205 */
[----:B------:R-:W5:Y:S01]  /*0630*/  F2I.U32.TRUNC.NTZ R3, R3 ;  /* 0x0000000300037305 */ /* 0x000f62000020f000 */
[----:B0-----:R-:W-:-:S03]  /*0640*/  IMAD.MOV R8, RZ, RZ, -R7 ;  /* 0x000000ffff087224 */ /* 0x001fc600078e0a07 */
[----:B------:R-:W-:Y:S01]  /*0650*/  LEA.HI R2, R5, R5, RZ, 0x1 ;  /* 0x0000000505027211 */ /* 0x000fe200078f08ff */
[----:B------:R-:W0:Y:S01]  /*0660*/  LDC R7, c[0x0][0x140] ;  /* 0x00005000ff077b82 */ /* 0x000e220000000800 */
[----:B--2---:R-:W-:Y:S02]  /*0670*/  IMAD R13, R13, R8, UR10 ;  /* 0x0000000a0d0d7e24 */ /* 0x004fe4000f8e0208 */
[----:B------:R-:W-:-:S05]  /*0680*/  LOP3.LUT R2, R2, 0xfffffffe, RZ, 0xc0, !PT ;  /* 0xfffffffe02027812 */ /* 0x000fca00078ec0ff */
[----:B------:R-:W-:Y:S02]  /*0690*/  IMAD.IADD R2, R5, 0x1, -R2 ;  /* 0x0000000105027824 */ /* 0x000fe400078e0a02 */
[----:B-----5:R-:W-:-:S03]  /*06a0*/  IMAD.MOV R18, RZ, RZ, -R3 ;  /* 0x000000ffff127224 */ /* 0x020fc600078e0a03 */
[----:B------:R-:W-:Y:S01]  /*06b0*/  ISETP.NE.AND P2, PT, R2, R13, PT ;  /* 0x0000000d0200720c */ /* 0x000fe20003f45270 */
[----:B------:R-:W-:Y:S01]  /*06c0*/  IMAD.SHL.U32 R2, R5, 0x4, RZ ;  /* 0x0000000405027824 */ /* 0x000fe200078e00ff */
[----:B-1----:R-:W-:Y:S01]  /*06d0*/  @!UP0 ULEA UR8, UR9, UR8, 0x18 ;  /* 0x0000000809088291 */ /* 0x002fe2000f8ec03f */
[----:B---3--:R-:W-:Y:S01]  /*06e0*/  IMAD R3, R19, R18, R10 ;  /* 0x0000001213037224 */ /* 0x008fe200078e020a */
[----:B------:R-:W-:Y:S01]  /*06f0*/  VOTEU.ALL UP0, P0 ;  /* 0x00000000003f7886 */ /* 0x000fe20000000000 */
[----:B------:R-:W-:Y:S01]  /*0700*/  LOP3.LUT P0, RZ, R6, 0x7, RZ, 0xc0, !PT ;  /* 0x0000000706ff7812 */ /* 0x000fe2000780c0ff */
[----:B------:R-:W-:Y:S01]  /*0710*/  IMAD.MOV.U32 R6, RZ, RZ, 0x1 ;  /* 0x00000001ff067424 */ /* 0x000fe200078e00ff */
[----:B------:R-:W-:Y:S02]  /*0720*/  LOP3.LUT R5, R5, 0xc, R2, 0x78, !PT ;  /* 0x0000000c05057812 */ /* 0x000fe400078e7802 */
[----:B0-----:R-:W-:-:S04]  /*0730*/  ISETP.EQ.U32.AND P4, PT, R7, 0x1, PT ;  /* 0x000000010700780c */ /* 0x001fc80003f82070 */
[C---:B------:R-:W-:Y:S01]  /*0740*/  @P2 LEA.HI R2, R5.reuse, R5, RZ, 0x1 ;  /* 0x0000000505022211 */ /* 0x040fe200078f08ff */
[----:B------:R-:W0:Y:S02]  /*0750*/  FENCE.VIEW.ASYNC.S ;  /* 0x00000000000073c6 */ /* 0x000e240000000000 */
[----:B0-----:R0:W1:Y:S01]  /*0760*/  @!UP0 SYNCS.EXCH.64 URZ, [UR8+0x40], UR4 ;  /* 0x00004004083f85b2 */ /* 0x0010620008000100 */
[----:B------:R-:W-:Y:S02]  /*0770*/  ISETP.LT.U32.AND P0, PT, R5, 0x2, !P0 ;  /* 0x000000020500780c */ /* 0x000fe40004701070 */
[----:B------:R-:W-:Y:S02]  /*0780*/  @P2 SHF.R.S32.HI R2, RZ, 0x1, R2 ;  /* 0x00000001ff022819 */ /* 0x000fe40000011402 */
[----:B------:R-:W-:Y:S02]  /*0790*/  SEL R7, RZ, 0x1, !P0 ;  /* 0x00000001ff077807 */ /* 0x000fe40004000000 */
[----:B------:R-:W-:-:S04]  /*07a0*/  @P2 ISETP.NE.AND P3, PT, R2, R3, PT ;  /* 0x000000030200220c */ /* 0x000fc80003f65270 */
[----:B------:R-:W-:Y:S01]  /*07b0*/  @P2 SEL R6, RZ, 0x1, P3 ;  /* 0x00000001ff062807 */ /* 0x000fe20001800000 */
[----:B------:R0:W2:Y:S01]  /*07c0*/  @!UP1 SYNCS.EXCH.64 URZ, [UR8+0x48], UR4 ;  /* 0x00004804083f95b2 */ /* 0x0000a20008000100 */
[----:B------:R-:W-:Y:S01]  /*07d0*/  NOP ;  /* 0x0000000000007918 */ /* 0x000fe20000000000 */
[----:B------:R-:W-:Y:S06]  /*07e0*/  @!P4 BRA `(.L_x_3) ;  /* 0x000000000008c947 */ /* 0x000fec0003800000 */
[----:B-12-4-:R-:W-:Y:S01]  /*07f0*/  UCGABAR_ARV ;  /* 0x00000000000079c7 */ /* 0x016fe20008000000 */
[----:B------:R-:W-:Y:S05]  /*0800*/  BRA `(.L_x_4) ;  /* 0x0000000000047947 */ /* 0x000fea0003800000 */
.L_x_3:
[----:B-12-4-:R-:W-:Y:S01]  /*0810*/  NOP ;  /* 0x0000000000007918 */ /* 0x016fe20000000000 */
.L_x_4:
[----:B------:R-:W1:Y:S01]  /*0820*/  LDC R2, c[0x0][0x75c] ;  /* 0x0001d700ff027b82 */ /* 0x000e620000000800 */
[----:B------:R-:W-:Y:S01]  /*0830*/  IMAD.MOV.U32 R3, RZ, RZ, RZ ;  /* 0x000000ffff037224 */ /* 0x000fe200078e00ff */
[----:B-1----:R-:W-:Y:S01]  /*0840*/  ISETP.NE.AND P3, PT, R2, 0x1, PT ;  /* 0x000000010200780c */ /* 0x002fe20003f65270 */
[----:B------:R-:W-:-:S12]  /*0850*/  IMAD.U32 R2, RZ, RZ, UR10 ;  /* 0x0000000aff027e24 */ /* 0x000fd8000f8e00ff */
[----:B------:R-:W1:Y:S01]  /*0860*/  @P3 LDC R15, c[0x0][0x10] ;  /* 0x00000400ff0f3b82 */ /* 0x000e620000000800 */
[----:B------:R-:W-:Y:S02]  /*0870*/  @P3 IMAD.MOV.U32 R11, RZ, RZ, RZ ;  /* 0x000000ffff0b3224 */ /* 0x000fe400078e00ff */
[----:B------:R-:W-:-:S05]  /*0880*/  @P3 IMAD.MOV.U32 R17, RZ, RZ, RZ ;  /* 0x000000ffff113224 */ /* 0x000fca00078e00ff */
[----:B------:R-:W2:Y:S01]  /*0890*/  @!P3 LDC R9, c[0x0][0xc] ;  /* 0x00000300ff09bb82 */ /* 0x000ea20000000800 */
[----:B-1----:R-:W-:-:S04]  /*08a0*/  @P3 IMAD.WIDE.U32 R14, R15, UR10, R10 ;  /* 0x0000000a0f0e3c25 */ /* 0x002fc8000f8e000a */
[----:B--2---:R-:W-:-:S04]  /*08b0*/  @!P3 IMAD.WIDE.U32 R8, R10, R9, R2 ;  /* 0x000000090a08b225 */ /* 0x004fc800078e0002 */
[----:B------:R-:W-:Y:S02]  /*08c0*/  @P3 IMAD.MOV.U32 R2, RZ, RZ, R14 ;  /* 0x000000ffff023224 */ /* 0x000fe400078e000e */
[----:B------:R-:W-:Y:S02]  /*08d0*/  @P3 IMAD.IADD R3, R15, 0x1, R17 ;  /* 0x000000010f033824 */ /* 0x000fe400078e0211 */
[----:B------:R-:W-:Y:S02]  /*08e0*/  @!P3 IMAD.MOV.U32 R2, RZ, RZ, R8 ;  /* 0x000000ffff02b224 */ /* 0x000fe400078e0008 */
[----:B------:R-:W-:Y:S01]  /*08f0*/  @!P3 IMAD.MOV.U32 R3, RZ, RZ, R9 ;  /* 0x000000ffff03b224 */ /* 0x000fe200078e0009 */
[----:B------:R-:W-:Y:S06]  /*0900*/  @!P4 BRA `(.L_x_5) ;  /* 0x00000000000cc947 */ /* 0x000fec0003800000 */
[----:B------:R-:W-:Y:S01]  /*0910*/  UCGABAR_WAIT ;  /* 0x0000000000007dc7 */ /* 0x000fe20008000000 */
[----:B------:R-:W-:Y:S01]  /*0920*/  CCTL.IVALL ;  /* 0x00000000ff00798f */ /* 0x000fe20002000000 */
[----:B------:R-:W-:Y:S05]  /*0930*/  BRA `(.L_x_6) ;  /* 0x0000000000047947 */ /* 0x000fea0003800000 */
.L_x_5:
[----:B------:R-:W-:Y:S06]  /*0940*/  BAR.SYNC.DEFER_BLOCKING 0x0 ;  /* 0x0000000000007b1d */ /* 0x000fec0000010000 */
.L_x_6:
[----:B------:R-:W-:Y:S05]  /*0950*/  @!P1 BRA `(.L_x_7) ;  /* 0x0000009c00dc9947 */ /* 0x000fea0003800000 */
[----:B------:R-:W-:-:S06]  /*0960*/  UISETP.GT.U32.AND UP0, UPT, UR11, 0x1, UPT ;  /* 0x000000010b00788c */ /* 0x000fcc000bf04070 */
[----:B------:R-:W-:-:S13]  /*0970*/  PLOP3.LUT P0, PT, PT, PT, UP0, 0x80, 0x0 ;  /* 0x000000000000781c */ /* 0x000fda0003f0f008 */
[----:B0-----:R-:W-:Y:S05]  /*0980*/  @P0 EXIT ;  /* 0x000000000000094d */ /* 0x001fea0003800000 */
[----:B------:R-:W-:Y:S01]  /*0990*/  ULDC.64 UR4, c[0x0][0x750] ;  /* 0x0001d40000047ab9 */ /* 0x000fe20000000a00 */
[----:B------:R-:W-:Y:S01]  /*09a0*/  PRMT R14, RZ, 0x7610, R14 ;  /* 0x00007610ff0e7816 */ /* 0x000fe2000000000e */
[----:B------:R-:W-:Y:S01]  /*09b0*/  IMAD.MOV.U32 R9, RZ, RZ, -0x1 ;  /* 0xffffffffff097424 */ /* 0x000fe200078e00ff */
[----:B------:R-:W-:Y:S01]  /*09c0*/  ISETP.GE.U32.AND P0, PT, R2, UR4, PT ;  /* 0x0000000402007c0c */ /* 0x000fe2000bf06070 */
[----:B------:R-:W-:Y:S02]  /*09d0*/  IMAD.MOV.U32 R12, RZ, RZ, -0x1 ;  /* 0xffffffffff0c7424 */ /* 0x000fe400078e00ff */
[----:B------:R-:W-:Y:S01]  /*09e0*/  IMAD.MOV.U32 R8, RZ, RZ, -0x1 ;  /* 0xffffffffff087424 */ /* 0x000fe200078e00ff */
[----:B------:R-:W-:-:S13]  /*09f0*/  ISETP.GE.U32.AND.EX P0, PT, R3, UR5, PT, P0 ;  /* 0x0000000503007c0c */ /* 0x000fda000bf06100 */
[----:B------:R-:W-:Y:S05]  /*0a00*/  @P0 BRA `(.L_x_8) ;  /* 0x0000000400280947 */ /* 0x000fea0003800000 */
[----:B------:R-:W0:Y:S01]  /*0a10*/  LDC.64 R22, c[0x0][0x728] ;  /* 0x0001ca00ff167b82 */ /* 0x000e220000000a00 */
[----:B------:R-:W-:Y:S02]  /*0a20*/  IMAD.MOV.U32 R8, RZ, RZ, R2 ;  /* 0x000000ffff087224 */ /* 0x000fe400078e0002 */
[----:B------:R-:W-:-:S05]  /*0a30*/  IMAD.MOV.U32 R9, RZ, RZ, R3 ;  /* 0x000000ffff097224 */ /* 0x000fca00078e0003 */
[----:B------:R-:W1:Y:S08]  /*0a40*/  LDC R12, c[0x0][0x730] ;  /* 0x0001cc00ff0c7b82 */ /* 0x000e700000000800 */
[----:B------:R-:W2:Y:S01]  /*0a50*/  LDC.64 R24, c[0x0][0x720] ;  /* 0x0001c800ff187b82 */ /* 0x000ea20000000a00 */
[----:B0-----:R-:W-:-:S04]  /*0a60*/  ISETP.NE.U32.AND P0, PT, R22, RZ, PT ;  /* 0x000000ff1600720c */ /* 0x001fc80003f05070 */
[----:B------:R-:W-:-:S13]  /*0a70*/  ISETP.NE.AND.EX P0, PT, R23, RZ, PT, P0 ;  /* 0x000000ff1700720c */ /* 0x000fda0003f05300 */
[----:B-12---:R-:W-:Y:S05]  /*0a80*/  @!P0 BRA `(.L_x_9) ;  /* 0x0000000000288947 */ /* 0x006fea0003800000 */
[----:B------:R-:W0:Y:S02]  /*0a90*/  LDC R17, c[0x0][0x734] ;  /* 0x0001cd00ff117b82 */ /* 0x000e240000000800 */
[----:B0-----:R-:W-:-:S05]  /*0aa0*/  IADD3 R17, P0, R2, R17, RZ ;  /* 0x0000001102117210 */ /* 0x001fca0007f1e0ff */
[----:B------:R-:W-:-:S04]  /*0ab0*/  IMAD.X R21, RZ, RZ, R3, P0 ;  /* 0x000000ffff157224 */ /* 0x000fc800000e0603 */
[----:B------:R-:W-:-:S04]  /*0ac0*/  IMAD.WIDE.U32 R8, R21, R22, RZ ;  /* 0x0000001615087225 */ /* 0x000fc800078e00ff */
[----:B------:R-:W-:-:S04]  /*0ad0*/  IMAD.WIDE.U32 R14, P0, R17, R23, R8 ;  /* 0x00000017110e7225 */ /* 0x000fc80007800008 */
[----:B------:R-:W-:-:S04]  /*0ae0*/  IMAD.WIDE.U32 R8, R17, R22, RZ ;  /* 0x0000001611087225 */ /* 0x000fc800078e00ff */
[----:B------:R-:W-:Y:S01]  /*0af0*/  IMAD.X R17, RZ, RZ, RZ, P0 ;  /* 0x000000ffff117224 */ /* 0x000fe200000e06ff */
[----:B------:R-:W-:Y:S01]  /*0b00*/  IADD3 RZ, P0, R9, R14, RZ ;  /* 0x0000000e09ff7210 */ /* 0x000fe20007f1e0ff */
[----:B------:R-:W-:-:S04]  /*0b10*/  IMAD.MOV.U32 R16, RZ, RZ, R15 ;  /* 0x000000ffff107224 */ /* 0x000fc800078e000f */
[----:B------:R-:W-:-:S08]  /*0b20*/  IMAD.WIDE.U32.X R8, R21, R23, R16, P0 ;  /* 0x0000001715087225 */ /* 0x000fd000000e0410 */
.L_x_9:
[----:B------:R-:W0:Y:S01]  /*0b30*/  LDC.64 R26, c[0x0][0x740] ;  /* 0x0001d000ff1a7b82 */ /* 0x000e220000000a00 */
[-CC-:B------:R-:W-:Y:S02]  /*0b40*/  SHF.R.U64 R28, R8, R12.reuse, R9.reuse ;  /* 0x0000000c081c7219 */ /* 0x180fe40000001209 */
[----:B------:R-:W-:Y:S02]  /*0b50*/  SHF.R.U32.HI R8, RZ, R12, R9 ;  /* 0x0000000cff087219 */ /* 0x000fe40000011609 */
[----:B------:R-:W-:-:S03]  /*0b60*/  IADD3 R11, P0, RZ, -R28, RZ ;  /* 0x8000001cff0b7210 */ /* 0x000fc60007f1e0ff */
[----:B------:R-:W1:Y:S02]  /*0b70*/  LDC R14, c[0x0][0x718] ;  /* 0x0001c600ff0e7b82 */ /* 0x000e640000000800 */
[----:B------:R-:W-:-:S04]  /*0b80*/  IMAD.X R9, RZ, RZ, ~R8, P0 ;  /* 0x000000ffff097224 */ /* 0x000fc800000e0e08 */
[-C--:B------:R-:W-:Y:S02]  /*0b90*/  IMAD R12, R9, R24.reuse, RZ ;  /* 0x00000018090c7224 */ /* 0x080fe400078e02ff */
[----:B------:R-:W2:Y:S01]  /*0ba0*/  LDC R20, c[0x0][0x708] ;  /* 0x0001c200ff147b82 */ /* 0x000ea20000000800 */
[----:B------:R-:W-:-:S04]  /*0bb0*/  IMAD.WIDE.U32 R8, R11, R24, R2 ;  /* 0x000000180b087225 */ /* 0x000fc800078e0002 */
[----:B------:R-:W-:-:S03]  /*0bc0*/  IMAD R11, R11, R25, R12 ;  /* 0x000000190b0b7224 */ /* 0x000fc600078e020c */
[----:B------:R-:W3:Y:S01]  /*0bd0*/  LDC R22, c[0x0][0x758] ;  /* 0x0001d600ff167b82 */ /* 0x000ee20000000800 */
[----:B------:R-:W-:Y:S01]  /*0be0*/  IMAD.IADD R9, R9, 0x1, R11 ;  /* 0x0000000109097824 */ /* 0x000fe200078e020b */
[----:B0-----:R-:W-:Y:S01]  /*0bf0*/  ISETP.NE.U32.AND P0, PT, R26, RZ, PT ;  /* 0x000000ff1a00720c */ /* 0x001fe20003f05070 */
[----:B------:R-:W-:-:S03]  /*0c00*/  IMAD.MOV.U32 R11, RZ, RZ, -0x1 ;  /* 0xffffffffff0b7424 */ /* 0x000fc600078e00ff */
[----:B------:R-:W-:Y:S02]  /*0c10*/  ISETP.NE.AND.EX P0, PT, R27, RZ, PT, P0 ;  /* 0x000000ff1b00720c */ /* 0x000fe40003f05300 */
[----:B------:R-:W0:Y:S01]  /*0c20*/  LDC R21, c[0x0][0x700] ;  /* 0x0001c000ff157b82 */ /* 0x000e220000000800 */
[-CC-:B-1----:R-:W-:Y:S02]  /*0c30*/  SHF.R.U64 R16, R8, R14.reuse, R9.reuse ;  /* 0x0000000e08107219 */ /* 0x182fe40000001209 */
[----:B------:R-:W-:-:S05]  /*0c40*/  SHF.R.U32.HI R9, RZ, R14, R9 ;  /* 0x0000000eff097219 */ /* 0x000fca0000011609 */
[----:B------:R-:W1:Y:S01]  /*0c50*/  LDC R23, c[0x0][0x748] ;  /* 0x0001d200ff177b82 */ /* 0x000e620000000800 */
[-CC-:B--2---:R-:W-:Y:S02]  /*0c60*/  SHF.R.U64 R29, R16, R20.reuse, R9.reuse ;  /* 0x00000014101d7219 */ /* 0x184fe40000001209 */
[----:B------:R-:W-:Y:S01]  /*0c70*/  SHF.R.U32.HI R9, RZ, R20, R9 ;  /* 0x00000014ff097219 */ /* 0x000fe20000011609 */
[----:B------:R-:W-:Y:S02]  /*0c80*/  IMAD R20, R19, R18, R10 ;  /* 0x0000001213147224 */ /* 0x000fe400078e020a */
[----:B------:R-:W-:Y:S02]  /*0c90*/  IMAD.MOV.U32 R19, RZ, RZ, 0x1 ;  /* 0x00000001ff137424 */ /* 0x000fe400078e00ff */
[----:B------:R-:W2:Y:S01]  /*0ca0*/  LDC R25, c[0x0][0x738] ;  /* 0x0001ce00ff197b82 */ /* 0x000ea20000000800 */
[-C--:B---3--:R-:W-:Y:S02]  /*0cb0*/  SHF.L.U32 R8, R11, R22.reuse, RZ ;  /* 0x000000160b087219 */ /* 0x088fe400000006ff */
[----:B------:R-:W-:-:S02]  /*0cc0*/  SHF.R.U64 R18, R29, R22, R9 ;  /* 0x000000161d127219 */ /* 0x000fc40000001209 */
[----:B------:R-:W-:Y:S02]  /*0cd0*/  LOP3.LUT R12, RZ, R8, RZ, 0x33, !PT ;  /* 0x00000008ff0c7212 */ /* 0x000fe400078e33ff */
[----:B------:R-:W-:Y:S01]  /*0ce0*/  SHF.R.U32.HI R9, RZ, R22, R9 ;  /* 0x00000016ff097219 */ /* 0x000fe20000011609 */
[----:B------:R-:W3:Y:S01]  /*0cf0*/  LDC R24, c[0x0][0x710] ;  /* 0x0001c400ff187b82 */ /* 0x000ee20000000800 */
[----:B------:R-:W-:Y:S01]  /*0d00*/  IMAD.MOV.U32 R8, RZ, RZ, R18 ;  /* 0x000000ffff087224 */ /* 0x000fe200078e0012 */
[----:B------:R-:W-:Y:S06]  /*0d10*/  @!P0 BRA `(.L_x_10) ;  /* 0x0000000000288947 */ /* 0x000fec0003800000 */
[----:B------:R-:W4:Y:S02]  /*0d20*/  LDC R15, c[0x0][0x74c] ;  /* 0x0001d300ff0f7b82 */ /* 0x000f240000000800 */
[----:B----4-:R-:W-:-:S05]  /*0d30*/  IADD3 R15, P0, R18, R15, RZ ;  /* 0x0000000f120f7210 */ /* 0x010fca0007f1e0ff */
        /* <DEDUP_REMOVED lines=8> */
.L_x_10:
[----:B-1----:R-:W-:Y:S01]  /*0dc0*/  SHF.R.U64 R10, R8, R23, R9 ;  /* 0x00000017080a7219 */ /* 0x002fe20000001209 */
[----:B0-----:R-:W-:Y:S01]  /*0dd0*/  VIADD R11, R21, 0xffffffff ;  /* 0xffffffff150b7836 */ /* 0x001fe20000000000 */
[----:B------:R-:W-:Y:S01]  /*0de0*/  SHF.L.U32 R8, R19, R22, RZ ;  /* 0x0000001613087219 */ /* 0x000fe200000006ff */
[----:B------:R-:W-:Y:S01]  /*0df0*/  IMAD.MOV.U32 R14, RZ, RZ, 0x1 ;  /* 0x00000001ff0e7424 */ /* 0x000fe200078e00ff */
[----:B------:R-:W-:Y:S01]  /*0e00*/  LOP3.LUT R9, R29, R12, RZ, 0xc0, !PT ;  /* 0x0000000c1d097212 */ /* 0x000fe200078ec0ff */
[----:B------:R-:W-:Y:S01]  /*0e10*/  IMAD.MOV R12, RZ, RZ, -R10 ;  /* 0x000000ffff0c7224 */ /* 0x000fe200078e0a0a */
[----:B------:R-:W-:Y:S02]  /*0e20*/  SEL R13, R13, R20, !P3 ;  /* 0x000000140d0d7207 */ /* 0x000fe40005800000 */
[----:B------:R-:W-:Y:S01]  /*0e30*/  LOP3.LUT R11, R16, R11, RZ, 0xc0, !PT ;  /* 0x0000000b100b7212 */ /* 0x000fe200078ec0ff */
[----:B------:R-:W-:Y:S02]  /*0e40*/  IMAD R10, R8, R10, R9 ;  /* 0x0000000a080a7224 */ /* 0x000fe400078e0209 */
[----:B--2---:R-:W-:-:S02]  /*0e50*/  IMAD R8, R12, R25, R18 ;  /* 0x000000190c087224 */ /* 0x004fc400078e0212 */
[----:B---3--:R-:W-:Y:S02]  /*0e60*/  IMAD R13, R10, R24, R13 ;  /* 0x000000180a0d7224 */ /* 0x008fe400078e020d */
[----:B------:R-:W-:-:S05]  /*0e70*/  IMAD R8, R8, R21, R11 ;  /* 0x0000001508087224 */ /* 0x000fca00078e020b */
[----:B------:R-:W-:Y:S02]  /*0e80*/  SEL R12, R8, R13, !P3 ;  /* 0x0000000d080c7207 */ /* 0x000fe40005800000 */
[----:B------:R-:W-:Y:S01]  /*0e90*/  SEL R9, R13, R8, !P3 ;  /* 0x000000080d097207 */ /* 0x000fe20005800000 */
[----:B------:R-:W-:-:S07]  /*0ea0*/  IMAD.MOV.U32 R8, RZ, RZ, R28 ;  /* 0x000000ffff087224 */ /* 0x000fce00078e001c */
.L_x_8:
[----:B------:R-:W-:-:S08]  /*0eb0*/  NOP ;  /* 0x0000000000007918 */ /* 0x000fd00000000000 */
[----:B------:R-:W0:Y:S02]  /*0ec0*/  USETMAXREG.TRY_ALLOC.CTAPOOL UP0, 0xe8 ;  /* 0x000000e8000079c8 */ /* 0x000e240008000600 */
[----:B0-----:R-:W-:-:S13]  /*0ed0*/  PLOP3.LUT P0, PT, PT, PT, UP0, 0x80, 0x0 ;  /* 0x000000000000781c */ /* 0x001fda0003f0f008 */
[----:B------:R-:W-:Y:S05]  /*0ee0*/  @!P0 BRA `(.L_x_8) ;  /* 0xfffffffc00f08947 */ /* 0x000fea000383ffff */
[----:B------:R-:W-:Y:S01]  /*0ef0*/  ULDC.64 UR4, c[0x0][0x698] ;  /* 0x0001a60000047ab9 */ /* 0x000fe20000000a00 */
[----:B------:R-:W-:Y:S01]  /*0f00*/  ULDC.64 UR18, c[0x0][0x208] ;  /* 0x0000820000127ab9 */ /* 0x000fe20000000a00 */
[----:B------:R-:W-:-:S04]  /*0f10*/  ISETP.NE.U32.AND P0, PT, RZ, UR4, PT ;  /* 0x00000004ff007c0c */ /* 0x000fc8000bf05070 */
[----:B------:R-:W-:-:S13]  /*0f20*/  ISETP.NE.AND.EX P0, PT, RZ, UR5, PT, P0 ;  /* 0x00000005ff007c0c */ /* 0x000fda000bf05300 */
[----:B------:R-:W-:Y:S05]  /*0f30*/  @!P0 BRA `(.L_x_11) ;  /* 0x0000000000208947 */ /* 0x000fea0003800000 */
[----:B------:R-:W0:Y:S02]  /*0f40*/  LDC.64 R10, c[0x0][0x698] ;  /* 0x0001a600ff0a7b82 */ /* 0x000e240000000a00 */
[----:B0-----:R-:W2:Y:S02]  /*0f50*/  LDG.E.64 R10, desc[UR18][R10.64] ;  /* 0x000000120a0a7981 */ /* 0x001ea4000c1e1b00 */
[----:B--2---:R-:W-:-:S04]  /*0f60*/  ISETP.NE.U32.AND P0, PT, R10, RZ, PT ;  /* 0x000000ff0a00720c */ /* 0x004fc80003f05070 */
[----:B------:R-:W-:-:S13]  /*0f70*/  ISETP.NE.AND.EX P0, PT, R11, RZ, PT, P0 ;  /* 0x000000ff0b00720c */ /* 0x000fda0003f05300 */
[----:B------:R-:W-:Y:S05]  /*0f80*/  @!P0 BRA `(.L_x_11) ;  /* 0x00000000000c8947 */ /* 0x000fea0003800000 */
[----:B------:R-:W2:Y:S02]  /*0f90*/  LD.E R10, desc[UR18][R10.64] ;  /* 0x000000120a0a7980 */ /* 0x000ea4000c101900 */
[----:B--2---:R-:W-:Y:S01]  /*0fa0*/  R2UR UR17, R10 ;  /* 0x000000000a1172ca */ /* 0x004fe200000e0000 */
[----:B------:R-:W-:-:S14]  /*0fb0*/  BRA `(.L_x_12) ;  /* 0x0000000000247947 */ /* 0x000fdc0003800000 */
.L_x_11:
[----:B------:R-:W-:Y:S02]  /*0fc0*/  ULDC.64 UR4, c[0x0][0x688] ;  /* 0x0001a20000047ab9 */ /* 0x000fe40000000a00 */
[----:B------:R-:W-:-:S04]  /*0fd0*/  ISETP.NE.U32.AND P0, PT, RZ, UR4, PT ;  /* 0x00000004ff007c0c */ /* 0x000fc8000bf05070 */
[----:B------:R-:W-:-:S13]  /*0fe0*/  ISETP.NE.AND.EX P0, PT, RZ, UR5, PT, P0 ;  /* 0x00000005ff007c0c */ /* 0x000fda000bf05300 */
[----:B------:R-:W-:Y:S05]  /*0ff0*/  @!P0 BRA `(.L_x_13) ;  /* 0x0000000000108947 */ /* 0x000fea0003800000 */
[----:B------:R-:W0:Y:S02]  /*1000*/  LDC.64 R10, c[0x0][0x688] ;  /* 0x0001a200ff0a7b82 */ /* 0x000e240000000a00 */
[----:B0-----:R-:W2:Y:S02]  /*1010*/  LDG.E R10, desc[UR18][R10.64] ;  /* 0x000000120a0a7981 */ /* 0x001ea4000c1e1900 */
[----:B--2---:R-:W-:Y:S01]  /*1020*/  R2UR UR17, R10 ;  /* 0x000000000a1172ca */ /* 0x004fe200000e0000 */
[----:B------:R-:W-:-:S14]  /*1030*/  BRA `(.L_x_12) ;  /* 0x0000000000047947 */ /* 0x000fdc0003800000 */
.L_x_13:
[----:B------:R-:W-:-:S05]  /*1040*/  ULDC UR17, c[0x0][0x680] ;  /* 0x0001a00000117ab9 */ /* 0x000fca0000000800 */
.L_x_12:
[----:B------:R-:W-:Y:S02]  /*1050*/  ULDC.64 UR4, c[0x0][0x6a0] ;  /* 0x0001a80000047ab9 */ /* 0x000fe40000000a00 */
        /* <DEDUP_REMOVED lines=11> */
.L_x_14:
        /* <DEDUP_REMOVED lines=8> */
.L_x_16:
[----:B------:R-:W-:-:S05]  /*1190*/  ULDC UR20, c[0x0][0x684] ;  /* 0x0001a10000147ab9 */ /* 0x000fca0000000800 */
.L_x_15:
[----:B------:R-:W-:-:S13]  /*11a0*/  LOP3.LUT P0, RZ, R14, 0xff, RZ, 0xc0, !PT ;  /* 0x000000ff0eff7812 */ /* 0x000fda000780c0ff */
[----:B------:R-:W-:Y:S05]  /*11b0*/  @!P0 EXIT ;  /* 0x000000000000894d */ /* 0x000fea0003800000 */
[----:B------:R-:W-:Y:S01]  /*11c0*/  ULDC UR4, c[0x0][0x28c] ;  /* 0x0000a30000047ab9 */ /* 0x000fe20000000800 */
[----:B------:R-:W-:Y:S02]  /*11d0*/  ULOP3.LUT UR21, UR6, 0x1, URZ, 0xfc, !UPT ;  /* 0x0000000106157892 */ /* 0x000fe4000f8efc3f */
[----:B------:R-:W-:-:S04]  /*11e0*/  UIADD3 UR4, UR4, 0x7f, URZ ;  /* 0x0000007f04047890 */ /* 0x000fc8000fffe03f */
[----:B------:R-:W-:-:S04]  /*11f0*/  USHF.R.S32.HI UR5, URZ, 0x1f, UR4 ;  /* 0x0000001f3f057899 */ /* 0x000fc80008011404 */
[----:B------:R-:W-:-:S03]  /*1200*/  ULEA.HI UR5, UR5, UR4, URZ, 0x7 ;  /* 0x0000000405057291 */ /* 0x000fc6000f8f383f */
[----:B------:R-:W-:Y:S01]  /*1210*/  UMOV UR4, URZ ;  /* 0x0000003f00047c82 */ /* 0x000fe20008000000 */
[----:B------:R-:W-:-:S03]  /*1220*/  USHF.R.S32.HI UR7, URZ, 0x7, UR5 ;  /* 0x000000073f077899 */ /* 0x000fc60008011405 */
[----:B------:R-:W-:-:S09]  /*1230*/  UMOV UR5, URZ ;  /* 0x0000003f00057c82 */ /* 0x000fd20008000000 */
.L_x_281:
[----:B------:R-:W-:Y:S01]  /*1240*/  LOP3.LUT R10, R0, 0x80, RZ, 0xc0, !PT ;  /* 0x00000080000a7812 */ /* 0x000fe200078ec0ff */
[----:B------:R-:W-:Y:S01]  /*1250*/  UISETP.LT.AND UP0, UPT, URZ, UR7, UPT ;  /* 0x000000073f00728c */ /* 0x000fe2000bf01270 */
[----:B------:R-:W-:Y:S02]  /*1260*/  CS2R R86, SRZ ;  /* 0x0000000000567805 */ /* 0x000fe4000001ff00 */
[----:B-1----:R-:W-:Y:S02]  /*1270*/  CS2R R88, SRZ ;  /* 0x0000000000587805 */ /* 0x002fe4000001ff00 */
[----:B------:R-:W-:Y:S01]  /*1280*/  SHF.R.U32.HI R10, RZ, 0x7, R10 ;  /* 0x00000007ff0a7819 */ /* 0x000fe2000001160a */
[----:B------:R-:W-:Y:S01]  /*1290*/  USEL UR8, URZ, UR7, UP0 ;  /* 0x000000073f087287 */ /* 0x000fe20008000000 */
[----:B------:R-:W-:Y:S02]  /*12a0*/  CS2R R90, SRZ ;  /* 0x00000000005a7805 */ /* 0x000fe4000001ff00 */
[----:B------:R-:W-:-:S02]  /*12b0*/  CS2R R92, SRZ ;  /* 0x00000000005c7805 */ /* 0x000fc4000001ff00 */
[----:B---3--:R-:W-:Y:S01]  /*12c0*/  CS2R R94, SRZ ;  /* 0x00000000005e7805 */ /* 0x008fe2000001ff00 */
[----:B------:R-:W-:Y:S01]  /*12d0*/  UIADD3 UR13, UR7, -UR8, URZ ;  /* 0x80000008070d7290 */ /* 0x000fe2000fffe03f */
[----:B------:R-:W0:Y:S01]  /*12e0*/  SHFL.IDX PT, R10, R10, RZ, 0x1f ;  /* 0x00001fff0a0a7589 */ /* 0x000e2200000e0000 */
[----:B------:R-:W-:Y:S02]  /*12f0*/  CS2R R96, SRZ ;  /* 0x0000000000607805 */ /* 0x000fe4000001ff00 */
[----:B------:R-:W-:Y:S01]  /*1300*/  CS2R R98, SRZ ;  /* 0x0000000000627805 */ /* 0x000fe2000001ff00 */
[----:B------:R-:W-:Y:S01]  /*1310*/  UISETP.GE.AND UP0, UPT, UR13, 0x1, UPT ;  /* 0x000000010d00788c */ /* 0x000fe2000bf06270 */
[----:B------:R-:W-:Y:S02]  /*1320*/  CS2R R100, SRZ ;  /* 0x0000000000647805 */ /* 0x000fe4000001ff00 */
[----:B------:R-:W-:Y:S02]  /*1330*/  CS2R R102, SRZ ;  /* 0x0000000000667805 */ /* 0x000fe4000001ff00 */
[----:B------:R-:W-:-:S02]  /*1340*/  CS2R R104, SRZ ;  /* 0x0000000000687805 */ /* 0x000fc4000001ff00 */
[----:B------:R-:W-:Y:S02]  /*1350*/  CS2R R106, SRZ ;  /* 0x00000000006a7805 */ /* 0x000fe4000001ff00 */
[----:B------:R-:W-:Y:S02]  /*1360*/  CS2R R108, SRZ ;  /* 0x00000000006c7805 */ /* 0x000fe4000001ff00 */
[----:B------:R-:W-:Y:S02]  /*1370*/  PLOP3.LUT P0, PT, PT, PT, UP0, 0x80, 0x0 ;  /* 0x000000000000781c */ /* 0x000fe40003f0f008 */
[----:B------:R-:W-:Y:S02]  /*1380*/  CS2R R110, SRZ ;  /* 0x00000000006e7805 */ /* 0x000fe4000001ff00 */
[----:B------:R-:W-:Y:S02]  /*1390*/  CS2R R112, SRZ ;  /* 0x0000000000707805 */ /* 0x000fe4000001ff00 */
[----:B------:R-:W-:-:S02]  /*13a0*/  CS2R R114, SRZ ;  /* 0x0000000000727805 */ /* 0x000fc4000001ff00 */
[----:B------:R-:W-:Y:S02]  /*13b0*/  CS2R R116, SRZ ;  /* 0x0000000000747805 */ /* 0x000fe4000001ff00 */
[----:B------:R-:W-:Y:S02]  /*13c0*/  CS2R R118, SRZ ;  /* 0x0000000000767805 */ /* 0x000fe4000001ff00 */
[----:B------:R-:W-:Y:S02]  /*13d0*/  CS2R R120, SRZ ;  /* 0x0000000000787805 */ /* 0x000fe4000001ff00 */
        /* <DEDUP_REMOVED lines=8> */
[----:B0-----:R-:W-:-:S02]  /*1460*/  R2UR UR9, R10 ;  /* 0x000000000a0972ca */ /* 0x001fc400000e0000 */
        /* <DEDUP_REMOVED lines=37> */
[----:B------:R-:W-:Y:S01]  /*16c0*/  CS2R R84, SRZ ;  /* 0x0000000000547805 */ /* 0x000fe2000001ff00 */
[----:B--2-4-:R-:W-:Y:S06]  /*16d0*/  @!P0 BRA `(.L_x_17) ;  /* 0x0000000400a88947 */ /* 0x014fec0003800000 */
[----:B------:R-:W0:Y:S01]  /*16e0*/  S2UR UR11, SR_CgaCtaId ;  /* 0x00000000000b79c3 */ /* 0x000e220000008800 */
[----:B------:R-:W-:Y:S01]  /*16f0*/  ULEA.HI UR8, UR9, UR9, URZ, 0x1 ;  /* 0x0000000909087291 */ /* 0x000fe2000f8f083f */
[----:B------:R-:W-:Y:S01]  /*1700*/  IMAD.U32 R15, RZ, RZ, UR4 ;  /* 0x00000004ff0f7e24 */ /* 0x000fe2000f8e00ff */
[----:B------:R-:W-:Y:S01]  /*1710*/  UMOV UR10, 0x400 ;  /* 0x00000400000a7882 */ /* 0x000fe20000000000 */
[----:B------:R-:W-:Y:S02]  /*1720*/  UPLOP3.LUT UP0, UPT, UPT, UPT, UPT, 0x40, 0x0 ;  /* 0x000000000000789c */ /* 0x000fe40003f0e870 */
[----:B------:R-:W-:Y:S01]  /*1730*/  ULOP3.LUT UR8, UR8, 0x7fffe, URZ, 0xc0, !UPT ;  /* 0x0007fffe08087892 */ /* 0x000fe2000f8ec03f */
[----:B------:R-:W-:Y:S01]  /*1740*/  UMOV UR14, UR5 ;  /* 0x00000005000e7c82 */ /* 0x000fe20008000000 */
[----:B------:R-:W-:Y:S02]  /*1750*/  UMOV UR15, UR5 ;  /* 0x00000005000f7c82 */ /* 0x000fe40008000000 */
[----:B------:R-:W-:-:S02]  /*1760*/  UIADD3 UR8, UR9, -UR8, URZ ;  /* 0x8000000809087290 */ /* 0x000fc4000fffe03f */
[----:B0-----:R-:W-:-:S04]  /*1770*/  ULEA UR10, UR11, UR10, 0x18 ;  /* 0x0000000a0b0a7291 */ /* 0x001fc8000f8ec03f */
[----:B------:R-:W-:-:S04]  /*1780*/  ULEA UR8, UR8, UR10, 0xd ;  /* 0x0000000a08087291 */ /* 0x000fc8000f8e683f */
[----:B------:R-:W-:-:S04]  /*1790*/  UIADD3 UR8, UR8, 0x100, URZ ;  /* 0x0000010008087890 */ /* 0x000fc8000fffe03f */
[----:B------:R-:W-:-:S04]  /*17a0*/  USHF.R.U32.HI UR8, URZ, 0x4, UR8 ;  /* 0x000000043f087899 */ /* 0x000fc80008011608 */
[----:B------:R-:W-:-:S12]  /*17b0*/  ULOP3.LUT UR12, UR8, 0x3fff, URZ, 0xc0, !UPT ;  /* 0x00003fff080c7892 */ /* 0x000fd8000f8ec03f */
.L_x_24:
[----:B------:R-:W-:-:S06]  /*17c0*/  UISETP.NE.AND UP1, UPT, UR21, 0x3, UPT ;  /* 0x000000031500788c */ /* 0x000fcc000bf25270 */
[----:B------:R-:W-:-:S13]  /*17d0*/  PLOP3.LUT P1, PT, PT, PT, UP1, 0x80, 0x0 ;  /* 0x000000000000781c */ /* 0x000fda0003f2f018 */
[----:B01----:R-:W-:Y:S05]  /*17e0*/  @!P1 BRA `(.L_x_18) ;  /* 0x0000000000049947 */ /* 0x003fea0003800000 */
[----:B------:R-:W-:Y:S01]  /*17f0*/  BPT.TRAP 0x1 ;  /* 0x000000040000795c */ /* 0x000fe20000300000 */
.L_x_18:
[----:B------:R-:W0:Y:S01]  /*1800*/  S2UR UR8, SR_CgaCtaId ;  /* 0x00000000000879c3 */ /* 0x000e220000008800 */
[----:B------:R-:W-:Y:S01]  /*1810*/  UMOV UR16, 0x400 ;  /* 0x0000040000107882 */ /* 0x000fe20000000000 */
[----:B------:R-:W-:Y:S01]  /*1820*/  SHF.L.U32 R14, R15, 0x1f, RZ ;  /* 0x0000001f0f0e7819 */ /* 0x000fe200000006ff */
[----:B0-----:R-:W-:-:S04]  /*1830*/  ULEA UR16, UR8, UR16, 0x18 ;  /* 0x0000001008107291 */ /* 0x001fc8000f8ec03f */
[----:B------:R-:W-:-:S09]  /*1840*/  ULEA UR8, UR14, UR16, 0x3 ;  /* 0x000000100e087291 */ /* 0x000fd2000f8e183f */
[----:B------:R0:W1:Y:S01]  /*1850*/  SYNCS.PHASECHK.TRANS64.TRYWAIT P0, [UR8], R14 ;  /* 0x0000000eff0075a7 */ /* 0x0000620008000148 */
[----:B------:R-:W-:Y:S05]  /*1860*/  @!P1 BRA `(.L_x_19) ;  /* 0x0000000000049947 */ /* 0x000fea0003800000 */
[----:B------:R-:W-:Y:S01]  /*1870*/  BPT.TRAP 0x1 ;  /* 0x000000040000795c */ /* 0x000fe20000300000 */
.L_x_19:
[C---:B------:R-:W-:Y:S02]  /*1880*/  IMAD.SHL.U32 R10, R0.reuse, 0x40, RZ ;  /* 0x00000040000a7824 */ /* 0x040fe400078e00ff */
[C---:B------:R-:W-:Y:S02]  /*1890*/  IMAD.SHL.U32 R11, R0.reuse, 0x400, RZ ;  /* 0x00000400000b7824 */ /* 0x040fe400078e00ff */
[----:B------:R-:W-:Y:S01]  /*18a0*/  IMAD.SHL.U32 R13, R0, 0x20, RZ ;  /* 0x00000020000d7824 */ /* 0x000fe200078e00ff */
[----:B------:R-:W-:-:S04]  /*18b0*/  LOP3.LUT R10, R10, 0x3800, RZ, 0xc0, !PT ;  /* 0x000038000a0a7812 */ /* 0x000fc800078ec0ff */
[----:B------:R-:W-:Y:S01]  /*18c0*/  LOP3.LUT R10, R10, 0x400, R11, 0xf8, !PT ;  /* 0x000004000a0a7812 */ /* 0x000fe200078ef80b */
[----:B------:R-:W-:-:S03]  /*18d0*/  IMAD.U32 R11, RZ, RZ, UR14 ;  /* 0x0000000eff0b7e24 */ /* 0x000fc6000f8e00ff */
[----:B------:R-:W-:-:S04]  /*18e0*/  LOP3.LUT R10, R10, 0x380, R13, 0xf8, !PT ;  /* 0x000003800a0a7812 */ /* 0x000fc800078ef80d */
[----:B------:R-:W-:-:S05]  /*18f0*/  SHF.R.U32.HI R10, RZ, 0x3, R10 ;  /* 0x00000003ff0a7819 */ /* 0x000fca000001160a */
[----:B------:R-:W-:Y:S01]  /*1900*/  IMAD R10, R11, 0x1000, R10 ;  /* 0x000010000b0a7824 */ /* 0x000fe200078e020a */
[----:B-1----:R-:W-:Y:S06]  /*1910*/  @P0 BRA `(.L_x_20) ;  /* 0x0000000000080947 */ /* 0x002fec0003800000 */
[----:B------:R-:W1:Y:S02]  /*1920*/  SYNCS.PHASECHK.TRANS64.TRYWAIT P0, [UR8], R14 ;  /* 0x0000000eff0075a7 */ /* 0x000e640008000148 */
[----:B-1----:R-:W-:Y:S05]  /*1930*/  @!P0 BRA `(.L_x_21) ;  /* 0x000000a4008c8947 */ /* 0x002fea0003800000 */
.L_x_20:
[----:B------:R-:W-:Y:S01]  /*1940*/  LDS.128 R152, [R10+UR16+0x30100] ;  /* 0x030100100a987984 */ /* 0x000fe20008000c00 */
[----:B------:R-:W-:Y:S02]  /*1950*/  UIADD3 UR8, UR16, 0x18100, URZ ;  /* 0x0001810010087890 */ /* 0x000fe4000fffe03f */
[----:B------:R-:W-:Y:S01]  /*1960*/  ULOP3.LUT UR22, UR12, 0x10000, URZ, 0xfc, !UPT ;  /* 0x000100000c167892 */ /* 0x000fe2000f8efc3f */
[----:B------:R-:W2:Y:S01]  /*1970*/  LDS.128 R156, [R10+UR16+0x30900] ;  /* 0x030900100a9c7984 */ /* 0x000ea20008000c00 */
[----:B------:R-:W-:Y:S02]  /*1980*/  USHF.R.U32.HI UR8, URZ, 0x4, UR8 ;  /* 0x000000043f087899 */ /* 0x000fe40008011608 */
[----:B------:R-:W-:Y:S02]  /*1990*/  ULEA UR22, UR14, UR22, 0xb ;  /* 0x000000160e167291 */ /* 0x000fe4000f8e583f */
[----:B------:R-:W-:Y:S01]  /*19a0*/  ULOP3.LUT UR8, UR8, 0x3fff, URZ, 0xc0, !UPT ;  /* 0x00003fff08087892 */ /* 0x000fe2000f8ec03f */
[----:B------:R-:W-:Y:S01]  /*19b0*/  UMOV UR9, 0x40000040 ;  /* 0x4000004000097882 */ /* 0x000fe20000000000 */
[----:B------:R-:W-:-:S02]  /*19c0*/  UMOV UR11, 0x40000040 ;  /* 0x40000040000b7882 */ /* 0x000fc40000000000 */
[----:B------:R-:W-:-:S04]  /*19d0*/  ULOP3.LUT UR8, UR8, 0x10000, URZ, 0xfc, !UPT ;  /* 0x0001000008087892 */ /* 0x000fc8000f8efc3f */
[----:B------:R-:W-:-:S03]  /*19e0*/  ULEA UR23, UR14, UR8, 0xb ;  /* 0x000000080e177291 */ /* 0x000fc6000f8e583f */
[----:B------:R-:W-:-:S04]  /*19f0*/  UMOV UR8, UR22 ;  /* 0x0000001600087c82 */ /* 0x000fc80008000000 */
[----:B------:R-:W-:Y:S01]  /*1a00*/  UMOV UR10, UR23 ;  /* 0x00000017000a7c82 */ /* 0x000fe20008000000 */
[----:B--2---:R-:W-:-:S06]  /*1a10*/  WARPGROUP.ARRIVE ;  /* 0x00000000000079c5 */ /* 0x004fcc0000000000 */
[----:B------:R-:W-:Y:S01]  /*1a20*/  HGMMA.SP.64x128x32.F32 R88, gdesc[UR8], R88, UP0, R152, 0x0 ;  /* 0x09e09800085879f0 */ /* 0x000fe2000bf00a58 */
[----:B------:R-:W-:Y:S01]  /*1a30*/  UIADD3 UR8, UR22, 0x400, URZ ;  /* 0x0000040016087890 */ /* 0x000fe2000fffe03f */
[----:B------:R-:W-:-:S14]  /*1a40*/  UMOV UR9, 0x40000040 ;  /* 0x4000004000097882 */ /* 0x000fdc0000000000 */
[----:B------:R-:W-:Y:S01]  /*1a50*/  HGMMA.SP.64x128x32.F32 R24, gdesc[UR8], R24, UP0, R156, 0x0 ;  /* 0x09e09c00081879f0 */ /* 0x000fe2000bf00a18 */
[----:B------:R-:W-:Y:S02]  /*1a60*/  UIADD3 UR8, UR22, 0x2, URZ ;  /* 0x0000000216087890 */ /* 0x000fe4000fffe03f */
[----:B------:R-:W-:Y:S01]  /*1a70*/  UIADD3 UR10, UR23, 0x4, URZ ;  /* 0x00000004170a7890 */ /* 0x000fe2000fffe03f */
[----:B------:R-:W-:Y:S01]  /*1a80*/  UMOV UR9, 0x40000040 ;  /* 0x4000004000097882 */ /* 0x000fe20000000000 */
[----:B------:R-:W-:-:S11]  /*1a90*/  UMOV UR11, 0x40000040 ;  /* 0x40000040000b7882 */ /* 0x000fd60000000000 */
[----:B------:R-:W-:Y:S01]  /*1aa0*/  HGMMA.SP.64x128x32.F32 R88, gdesc[UR8], R88, R153, 0x0 ;  /* 0x09e09900085879f0 */ /* 0x000fe20008700a58 */
[----:B------:R-:W-:Y:S01]  /*1ab0*/  UIADD3 UR8, UR22, 0x402, URZ ;  /* 0x0000040216087890 */ /* 0x000fe2000fffe03f */
[----:B------:R-:W-:-:S14]  /*1ac0*/  UMOV UR9, 0x40000040 ;  /* 0x4000004000097882 */ /* 0x000fdc0000000000 */
[----:B------:R-:W-:Y:S01]  /*1ad0*/  HGMMA.SP.64x128x32.F32 R24, gdesc[UR8], R24, R157, 0x0 ;  /* 0x09e09d00081879f0 */ /* 0x000fe20008700a18 */
        /* <DEDUP_REMOVED lines=15> */
[----:B------:R-:W-:Y:S03]  /*1bd0*/  HGMMA.SP.64x128x32.F32 R24, gdesc[UR8], R24, R159, 0x0, gsb0 ;  /* 0x09e09f00081879f0 */ /* 0x000fe60008000a18 */
[----:B------:R-:W-:Y:S02]  /*1be0*/  WARPGROUP.DEPBAR.LE gsb0, 0x0 ;  /* 0x00008000000079c5 */ /* 0x000fe40000010000 */
[----:B------:R-:W-:Y:S05]  /*1bf0*/  @!P1 BRA `(.L_x_22) ;  /* 0x0000000000049947 */ /* 0x000fea0003800000 */
[----:B------:R-:W-:Y:S01]  /*1c00*/  BPT.TRAP 0x1 ;  /* 0x000000040000795c */ /* 0x000fe20000300000 */
.L_x_22:
[----:B------:R-:W-:Y:S01]  /*1c10*/  LOP3.LUT P0, RZ, R6, R7, RZ, 0xc0, !PT ;  /* 0x0000000706ff7212 */ /* 0x000fe2000780c0ff */
[----:B------:R-:W-:Y:S01]  /*1c20*/  IMAD.U32 R10, RZ, RZ, UR15 ;  /* 0x0000000fff0a7e24 */ /* 0x000fe2000f8e00ff */
[----:B------:R-:W-:-:S11]  /*1c30*/  UISETP.GT.U32.AND UP0, UPT, UR6, 0x1, UPT ;  /* 0x000000010600788c */ /* 0x000fd6000bf04070 */
[----:B------:R-:W-:-:S05]  /*1c40*/  @P0 LEA R10, R10, UR16, 0x3 ;  /* 0x000000100a0a0c11 */ /* 0x000fca000f8e18ff */
[----:B------:R-:W-:-:S05]  /*1c50*/  @P0 VIADD R10, R10, 0x18 ;  /* 0x000000180a0a0836 */ /* 0x000fca0000000000 */
[----:B------:R-:W-:-:S04]  /*1c60*/  @P0 PRMT R10, R5, 0x654, R10 ;  /* 0x00000654050a0816 */ /* 0x000fc8000000000a */
[----:B------:R2:W-:Y:S01]  /*1c70*/  @P0 SYNCS.ARRIVE.TRANS64.RED.A1T0 RZ, [R10+URZ], RZ ;  /* 0x000000ff0aff09a7 */ /* 0x0005e2000810043f */
[----:B------:R-:W-:-:S13]  /*1c80*/  PLOP3.LUT P0, PT, PT, PT, UP0, 0x80, 0x0 ;  /* 0x000000000000781c */ /* 0x000fda0003f0f008 */
[----:B--2---:R-:W-:Y:S05]  /*1c90*/  @P0 BRA `(.L_x_23) ;  /* 0x0000000000040947 */ /* 0x004fea0003800000 */
[----:B------:R-:W-:Y:S01]  /*1ca0*/  BPT.TRAP 0x1 ;  /* 0x000000040000795c */ /* 0x000fe20000300000 */
.L_x_23:
[----:B------:R-:W-:Y:S02]  /*1cb0*/  UISETP.GT.AND UP2, UPT, UR13, 0x1, UPT ;  /* 0x000000010d00788c */ /* 0x000fe4000bf44270 */
[----:B------:R-:W-:Y:S02]  /*1cc0*/  UIADD3 UR14, UR14, 0x1, URZ ;  /* 0x000000010e0e7890 */ /* 0x000fe4000fffe03f */
[----:B------:R-:W-:Y:S02]  /*1cd0*/  UIADD3 UR15, UR15, 0x1, URZ ;  /* 0x000000010f0f7890 */ /* 0x000fe4000fffe03f */
[----:B------:R-:W-:Y:S01]  /*1ce0*/  PLOP3.LUT P0, PT, PT, PT, UP2, 0x80, 0x0 ;  /* 0x000000000000781c */ /* 0x000fe20003f0f028 */
[----:B------:R-:W-:Y:S02]  /*1cf0*/  UISETP.NE.AND UP0, UPT, UR14, 0x3, UPT ;  /* 0x000000030e00788c */ /* 0x000fe4000bf05270 */
[----:B------:R-:W-:Y:S02]  /*1d00*/  UISETP.NE.AND UP1, UPT, UR15, 0x3, UPT ;  /* 0x000000030f00788c */ /* 0x000fe4000bf25270 */
[----:B------:R-:W-:-:S02]  /*1d10*/  USEL UR8, URZ, 0x1, UP0 ;  /* 0x000000013f087887 */ /* 0x000fc40008000000 */
[----:B------:R-:W-:Y:S02]  /*1d20*/  USEL UR14, UR14, URZ, UP0 ;  /* 0x0000003f0e0e7287 */ /* 0x000fe40008000000 */
[----:B------:R-:W-:Y:S02]  /*1d30*/  UIADD3 UR13, UR13, -0x1, URZ ;  /* 0xffffffff0d0d7890 */ /* 0x000fe4000fffe03f */
[----:B------:R-:W-:Y:S01]  /*1d40*/  USEL UR15, UR15, URZ, UP1 ;  /* 0x0000003f0f0f7287 */ /* 0x000fe20008800000 */
[----:B------:R-:W-:Y:S01]  /*1d50*/  LOP3.LUT R15, R15, UR8, RZ, 0x3c, !PT ;  /* 0x000000080f0f7c12 */ /* 0x000fe2000f8e3cff */
[----:B------:R-:W-:Y:S01]  /*1d60*/  UPLOP3.LUT UP0, UPT, UPT, UPT, UPT, 0x80, 0x0 ;  /* 0x000000000000789c */ /* 0x000fe20003f0f070 */
[----:B------:R-:W-:Y:S10]  /*1d70*/  @P0 BRA `(.L_x_24) ;  /* 0xfffffff800900947 */ /* 0x000ff4000383ffff */
.L_x_17:
[----:B------:R-:W2:Y:S01]  /*1d80*/  LDC R18, c[0x0][0x288] ;  /* 0x0000a200ff127b82 */ /* 0x000ea20000000800 */
[----:B------:R-:W-:Y:S01]  /*1d90*/  LOP3.LUT R10, R0, 0x60, RZ, 0xc0, !PT ;  /* 0x00000060000a7812 */ /* 0x000fe200078ec0ff */
[----:B------:R-:W-:Y:S01]  /*1da0*/  UIADD3 UR5, UR7, UR5, URZ ;  /* 0x0000000507057290 */ /* 0x000fe2000fffe03f */
[----:B-1----:R-:W-:Y:S01]  /*1db0*/  SHF.R.U32.HI R11, RZ, 0x2, R0 ;  /* 0x00000002ff0b7819 */ /* 0x002fe20000011600 */
[----:B------:R-:W-:Y:S01]  /*1dc0*/  ULDC UR11, c[0x0][0x284] ;  /* 0x0000a100000b7ab9 */ /* 0x000fe20000000800 */
[----:B------:R-:W-:Y:S01]  /*1dd0*/  SHF.R.U32.HI R10, RZ, 0x5, R10 ;  /* 0x00000005ff0a7819 */ /* 0x000fe2000001160a */
[----:B------:R-:W-:Y:S01]  /*1de0*/  UISETP.GT.U32.AND UP0, UPT, UR5, 0x2, UPT ;  /* 0x000000020500788c */ /* 0x000fe2000bf04070 */
[----:B------:R-:W-:Y:S01]  /*1df0*/  LOP3.LUT R11, R11, 0x7, RZ, 0xc0, !PT ;  /* 0x000000070b0b7812 */ /* 0x000fe200078ec0ff */
[----:B------:R-:W-:Y:S01]  /*1e00*/  UISETP.GE.U32.AND UP1, UPT, UR7, 0x3, UPT ;  /* 0x000000030700788c */ /* 0x000fe2000bf26070 */
[----:B0-----:R-:W-:Y:S01]  /*1e10*/  SHF.R.U32.HI R14, RZ, 0x1, R0 ;  /* 0x00000001ff0e7819 */ /* 0x001fe20000011600 */
[----:B------:R-:W-:Y:S01]  /*1e20*/  IMAD.SHL.U32 R16, R10, 0x10, RZ ;  /* 0x000000100a107824 */ /* 0x000fe200078e00ff */
[----:B------:R-:W-:Y:S01]  /*1e30*/  SHF.R.S32.HI R219, RZ, 0x1f, R8 ;  /* 0x0000001fffdb7819 */ /* 0x000fe20000011408 */
[----:B------:R-:W-:Y:S01]  /*1e40*/  UISETP.LT.U32.AND UP0, UPT, UR7, 0x3, UP0 ;  /* 0x000000030700788c */ /* 0x000fe20008701070 */
[----:B------:R-:W-:-:S02]  /*1e50*/  WARPGROUP.DEPBAR.LE gsb0, 0x0 ;  /* 0x00008000000079c5 */ /* 0x000fc40000010000 */
[--C-:B------:R-:W-:Y:S01]  /*1e60*/  LOP3.LUT R13, R16, 0xfffffff0, R11.reuse, 0xe2, !PT ;  /* 0xfffffff0100d7812 */ /* 0x100fe200078ee20b */
[----:B------:R-:W-:Y:S01]  /*1e70*/  IMAD.SHL.U32 R16, R12, 0x80, RZ ;  /* 0x000000800c107824 */ /* 0x000fe200078e00ff */
[----:B------:R-:W-:Y:S01]  /*1e80*/  ULDC.64 UR12, c[0x0][0x6d0] ;  /* 0x0001b400000c7ab9 */ /* 0x000fe20000000a00 */
[----:B------:R-:W-:Y:S01]  /*1e90*/  IMAD R11, R10, -0x10, -R11 ;  /* 0xfffffff00a0b7824 */ /* 0x000fe200078e0a0b */
[----:B------:R-:W-:Y:S01]  /*1ea0*/  LOP3.LUT R13, R13, 0x40, R14, 0xf8, !PT ;  /* 0x000000400d0d7812 */ /* 0x000fe200078ef80e */
[----:B------:R-:W-:Y:S01]  /*1eb0*/  IMAD.SHL.U32 R14, R9, 0x100, RZ ;  /* 0x00000100090e7824 */ /* 0x000fe200078e00ff */
[----:B------:R-:W-:Y:S01]  /*1ec0*/  LOP3.LUT R10, R4, 0x1, RZ, 0xc0, !PT ;  /* 0x00000001040a7812 */ /* 0x000fe200078ec0ff */
[----:B------:R-:W-:Y:S01]  /*1ed0*/  UIMAD.WIDE.U32 UR8, UR5, -0x55555555, URZ ;  /* 0xaaaaaaab050878a5 */ /* 0x000fe2000f8e003f */
[----:B------:R-:W-:Y:S01]  /*1ee0*/  LOP3.LUT R9, R0, 0x3, RZ, 0xc0, !PT ;  /* 0x0000000300097812 */ /* 0x000fe200078ec0ff */
[----:B------:R-:W-:Y:S01]  /*1ef0*/  USEL UR10, URZ, 0x1, !UP0 ;  /* 0x000000013f0a7887 */ /* 0x000fe2000c000000 */
[----:B--2---:R-:W-:Y:S01]  /*1f00*/  ISETP.GE.AND P0, PT, R16, R18, PT ;  /* 0x000000121000720c */ /* 0x004fe20003f06270 */
[----:B------:R-:W-:Y:S01]  /*1f10*/  IMAD R17, R10, -0x40, R11 ;  /* 0xffffffc00a117824 */ /* 0x000fe200078e020b */
[----:B------:R-:W-:Y:S01]  /*1f20*/  LOP3.LUT R152, R13, R14, RZ, 0xfc, !PT ;  /* 0x0000000e0d987212 */ /* 0x000fe200078efcff */
[----:B------:R-:W-:Y:S01]  /*1f30*/  IMAD R11, R219, UR12, RZ ;  /* 0x0000000cdb0b7c24 */ /* 0x000fe2000f8e02ff */
[----:B------:R-:W-:Y:S01]  /*1f40*/  ISETP.GE.OR P0, PT, R14, UR11, P0 ;  /* 0x0000000b0e007c0c */ /* 0x000fe20008706670 */
[----:B------:R-:W-:Y:S01]  /*1f50*/  USHF.R.U32.HI UR8, URZ, 0x1, UR9 ;  /* 0x000000013f087899 */ /* 0x000fe20008011609 */
[----:B------:R-:W-:Y:S01]  /*1f60*/  SHF.R.S32.HI R153, RZ, 0x1f, R152 ;  /* 0x0000001fff997819 */ /* 0x000fe20000011498 */
[----:B------:R-:W-:Y:S01]  /*1f70*/  ULOP3.LUT UR4, UR4, UR10, URZ, 0x3c, !UPT ;  /* 0x0000000a04047292 */ /* 0x000fe2000f8e3c3f */
[C---:B------:R-:W-:Y:S01]  /*1f80*/  IMAD R15, R8.reuse, UR13, R11 ;  /* 0x0000000d080f7c24 */ /* 0x040fe2000f8e020b */
[----:B------:R-:W-:Y:S01]  /*1f90*/  UIMAD UR5, UR8, -0x3, UR5 ;  /* 0xfffffffd080578a4 */ /* 0x000fe2000f8e0205 */
[----:B------:R-:W-:Y:S01]  /*1fa0*/  IMAD R13, R9, -0x2, R18 ;  /* 0xfffffffe090d7824 */ /* 0x000fe200078e0212 */
[----:B------:R-:W-:Y:S01]  /*1fb0*/  @UP1 ULOP3.LUT UR4, UR4, 0x1, UR8, 0x78, !UPT ;  /* 0x0000000104041892 */ /* 0x000fe2000f8e7808 */
[----:B------:R-:W-:Y:S01]  /*1fc0*/  IMAD.WIDE.U32 R10, R8, UR12, R152 ;  /* 0x0000000c080a7c25 */ /* 0x000fe2000f8e0098 */
[----:B------:R-:W-:-:S03]  /*1fd0*/  IADD3 R9, -R14, UR11, R17 ;  /* 0x0000000b0e097c10 */ /* 0x000fc6000fffe111 */
[----:B------:R-:W-:Y:S02]  /*1fe0*/  IMAD.IADD R15, R11, 0x1, R15 ;  /* 0x000000010b0f7824 */ /* 0x000fe400078e020f */
[----:B------:R-:W-:Y:S02]  /*1ff0*/  IMAD.MOV.U32 R14, RZ, RZ, R10 ;  /* 0x000000ffff0e7224 */ /* 0x000fe400078e000a */
[----:B------:R-:W-:Y:S02]  /*2000*/  IMAD.IADD R10, R13, 0x1, -R16 ;  /* 0x000000010d0a7824 */ /* 0x000fe400078e0a10 */
[----:B------:R-:W-:Y:S01]  /*2010*/  IMAD.MOV.U32 R11, RZ, RZ, -0x1 ;  /* 0xffffffffff0b7424 */ /* 0x000fe200078e00ff */
[----:B------:R-:W-:Y:S06]  /*2020*/  @P0 BRA `(.L_x_25) ;  /* 0x0000008000800947 */ /* 0x000fec0003800000 */
[----:B------:R-:W-:Y:S01]  /*2030*/  FSETP.NEU.AND P0, PT, RZ, UR20, PT ;  /* 0x00000014ff007c0b */ /* 0x000fe2000bf0d000 */
[----:B------:R-:W-:Y:S01]  /*2040*/  IMAD.WIDE R16, R12, 0x80, RZ ;  /* 0x000000800c107825 */ /* 0x000fe200078e02ff */
[----:B------:R-:W-:Y:S01]  /*2050*/  ULDC.64 UR8, c[0x0][0x6c8] ;  /* 0x0001b20000087ab9 */ /* 0x000fe20000000a00 */
[----:B------:R-:W-:Y:S01]  /*2060*/  ISETP.GT.AND P2, PT, R9, RZ, PT ;  /* 0x000000ff0900720c */ /* 0x000fe20003f44270 */
[----:B------:R-:W-:Y:S01]  /*2070*/  BSSY B0, `(.L_x_25) ;  /* 0x000081b000007945 */ /* 0x000fe20003800000 */
[----:B------:R-:W-:Y:S02]  /*2080*/  IMAD.SHL.U32 R223, R0, 0x2, RZ ;  /* 0x0000000200df7824 */ /* 0x000fe400078e00ff */
[----:B------:R-:W-:Y:S01]  /*2090*/  IMAD R12, R17, UR8, RZ ;  /* 0x00000008110c7c24 */ /* 0x000fe2000f8e02ff */
[----:B------:R-:W-:Y:S02]  /*20a0*/  ISETP.GT.AND P1, PT, R10, RZ, P2 ;  /* 0x000000ff0a00720c */ /* 0x000fe40001724270 */
[----:B------:R-:W-:-:S05]  /*20b0*/  LOP3.LUT R223, R16, 0x6, R223, 0xf8, !PT ;  /* 0x0000000610df7812 */ /* 0x000fca00078ef8df */
[----:B------:R-:W-:-:S04]  /*20c0*/  IMAD.WIDE.U32 R20, R223, UR8, R14 ;  /* 0x00000008df147c25 */ /* 0x000fc8000f8e000e */
[----:B------:R-:W-:-:S04]  /*20d0*/  IMAD R13, R223, UR9, R12 ;  /* 0x00000009df0d7c24 */ /* 0x000fc8000f8e020c */
[----:B------:R-:W-:Y:S01]  /*20e0*/  IMAD.IADD R155, R21, 0x1, R13 ;  /* 0x00000001159b7824 */ /* 0x000fe200078e020d */
[----:B------:R-:W-:Y:S06]  /*20f0*/  @!P0 BRA `(.L_x_26) ;  /* 0x0000006400208947 */ /* 0x000fec0003800000 */
[----:B------:R-:W0:Y:S01]  /*2100*/  LDC.64 R12, c[0x0][0x6b0] ;  /* 0x0001ac00ff0c7b82 */ /* 0x000e220000000a00 */
[----:B------:R-:W-:Y:S01]  /*2110*/  ULDC.64 UR12, c[0x0][0x6b8] ;  /* 0x0001ae00000c7ab9 */ /* 0x000fe20000000a00 */
[----:B------:R-:W-:Y:S01]  /*2120*/  ULDC.64 UR14, c[0x0][0x6a8] ;  /* 0x0001aa00000e7ab9 */ /* 0x000fe20000000a00 */
[----:B------:R-:W-:Y:S01]  /*2130*/  IMAD R219, R219, UR12, RZ ;  /* 0x0000000cdbdb7c24 */ /* 0x000fe2000f8e02ff */
[----:B------:R-:W-:Y:S01]  /*2140*/  ULDC.64 UR10, c[0x0][0x6c0] ;  /* 0x0001b000000a7ab9 */ /* 0x000fe20000000a00 */
[----:B------:R-:W-:-:S03]  /*2150*/  IMAD.WIDE.U32 R14, R8, UR12, R152 ;  /* 0x0000000c080e7c25 */ /* 0x000fc6000f8e0098 */
[----:B------:R-:W1:Y:S01]  /*2160*/  LDC.64 R158, c[0x0][0x6b0] ;  /* 0x0001ac00ff9e7b82 */ /* 0x000e620000000a00 */
[----:B------:R-:W-:Y:S02]  /*2170*/  IMAD R219, R8, UR13, R219 ;  /* 0x0000000d08db7c24 */ /* 0x000fe4000f8e02db */
[----:B0-----:R-:W-:Y:S02]  /*2180*/  IMAD R16, R17, R12, RZ ;  /* 0x0000000c11107224 */ /* 0x001fe400078e02ff */
[----:B------:R-:W-:Y:S02]  /*2190*/  IMAD.IADD R17, R15, 0x1, R219 ;  /* 0x000000010f117824 */ /* 0x000fe400078e02db */
[----:B------:R-:W-:Y:S02]  /*21a0*/  IMAD R221, R223, R13, R16 ;  /* 0x0000000ddfdd7224 */ /* 0x000fe400078e0210 */
[----:B------:R-:W-:-:S04]  /*21b0*/  IMAD.MOV.U32 R16, RZ, RZ, R14 ;  /* 0x000000ffff107224 */ /* 0x000fc800078e000e */
[----:B------:R-:W-:-:S04]  /*21c0*/  IMAD.WIDE.U32 R18, R223, R12, R16 ;  /* 0x0000000cdf127225 */ /* 0x000fc800078e0010 */
[----:B------:R-:W-:Y:S01]  /*21d0*/  IMAD.IADD R19, R19, 0x1, R221 ;  /* 0x0000000113137824 */ /* 0x000fe200078e02dd */
[----:B------:R-:W-:-:S04]  /*21e0*/  LEA R22, P0, R18, UR14, 0x2 ;  /* 0x0000000e12167c11 */ /* 0x000fc8000f8010ff */
[----:B------:R-:W-:-:S05]  /*21f0*/  LEA.HI.X R23, R18, UR15, R19, 0x2, P0 ;  /* 0x0000000f12177c11 */ /* 0x000fca00080f1413 */
[----:B------:R0:W2:Y:S01]  /*2200*/  @P1 LDG.E.LTC128B R156, desc[UR18][R22.64] ;  /* 0x00000012169c1981 */ /* 0x0000a2000c1e1920 */
[----:B------:R-:W-:Y:S01]  /*2210*/  LEA R18, P0, R20, UR10, 0x2 ;  /* 0x0000000a14127c11 */ /* 0x000fe2000f8010ff */
[----:B------:R-:W-:Y:S01]  /*2220*/  IMAD.U32 R21, RZ, RZ, UR8 ;  /* 0x00000008ff157e24 */ /* 0x000fe2000f8e00ff */
[----:B------:R-:W-:Y:S01]  /*2230*/  ISETP.GT.AND P4, PT, R10, 0x1, P2 ;  /* 0x000000010a00780c */ /* 0x000fe20001784270 */
[----:B------:R-:W-:Y:S01]  /*2240*/  IMAD.U32 R157, RZ, RZ, UR8 ;  /* 0x00000008ff9d7e24 */ /* 0x000fe2000f8e00ff */
[----:B------:R-:W-:Y:S01]  /*2250*/  LEA.HI.X R19, R20, UR11, R155, 0x2, P0 ;  /* 0x0000000b14137c11 */ /* 0x000fe200080f149b */
[----:B------:R-:W-:Y:S01]  /*2260*/  IMAD.U32 R162, RZ, RZ, UR9 ;  /* 0x00000009ffa27e24 */ /* 0x000fe2000f8e00ff */
[----:B------:R-:W-:Y:S01]  /*2270*/  LEA R20, P0, R21, R18, 0x2 ;  /* 0x0000001215147211 */ /* 0x000fe200078010ff */
[----:B-1----:R-:W-:Y:S01]  /*2280*/  IMAD.WIDE.U32 R160, R223, R12, R158 ;  /* 0x0000000cdfa07225 */ /* 0x002fe200078e009e */
[----:B------:R-:W-:Y:S02]  /*2290*/  BSSY B1, `(.L_x_27) ;  /* 0x0000010000017945 */ /* 0x000fe40003800000 */
[----:B------:R-:W-:Y:S01]  /*22a0*/  LEA.HI.X R21, R157, R19, R162, 0x2, P0 ;  /* 0x000000139d157211 */ /* 0x000fe200000f14a2 */
[----:B------:R-:W-:Y:S01]  /*22b0*/  IMAD.IADD R165, R221, 0x1, R161 ;  /* 0x00000001dda57824 */ /* 0x000fe200078e02a1 */
[----:B------:R-:W-:Y:S01]  /*22c0*/  IADD3 R157, P0, R14, R160, RZ ;  /* 0x000000a00e9d7210 */ /* 0x000fe20007f1e0ff */
[----:B------:R-:W-:-:S03]  /*22d0*/  IMAD.WIDE.U32 R154, R223, R12, R152 ;  /* 0x0000000cdf9a7225 */ /* 0x000fc600078e0098 */
[----:B0-----:R-:W-:Y:S01]  /*22e0*/  LEA R22, P5, R157, UR14, 0x2 ;  /* 0x0000000e9d167c11 */ /* 0x001fe2000f8a10ff */
[----:B------:R-:W-:Y:S02]  /*22f0*/  IMAD.IADD R155, R221, 0x1, R155 ;  /* 0x00000001dd9b7824 */ /* 0x000fe400078e029b */
[----:B------:R-:W-:-:S04]  /*2300*/  IMAD.WIDE.U32 R154, R8, UR12, R154 ;  /* 0x0000000c089a7c25 */ /* 0x000fc8000f8e009a */
[----:B--2---:R-:W-:-:S04]  /*2310*/  FMUL R23, R156, UR20 ;  /* 0x000000149c177c20 */ /* 0x004fc80008400000 */
[----:B------:R-:W-:Y:S01]  /*2320*/  FFMA R163, R88, UR17, R23 ;  /* 0x0000001158a37c23 */ /* 0x000fe20008000017 */
[----:B------:R-:W-:-:S04]  /*2330*/  IMAD.X R88, R165, 0x1, R17, P0 ;  /* 0x00000001a5587824 */ /* 0x000fc800000e0611 */
[----:B------:R0:W-:Y:S01]  /*2340*/  @P1 STG.E desc[UR18][R18.64], R163 ;  /* 0x000000a312001986 */ /* 0x0001e2000c101912 */
[----:B------:R-:W-:Y:S01]  /*2350*/  LEA.HI.X R23, R157, UR15, R88, 0x2, P5 ;  /* 0x0000000f9d177c11 */ /* 0x000fe2000a8f1458 */
[----:B------:R-:W-:Y:S01]  /*2360*/  IMAD.MOV.U32 R88, RZ, RZ, R156 ;  /* 0x000000ffff587224 */ /* 0x000fe200078e009c */
[----:B------:R-:W-:Y:S06]  /*2370*/  @!P4 BRA `(.L_x_28) ;  /* 0x000000000004c947 */ /* 0x000fec0003800000 */
[----:B------:R1:W5:Y:S02]  /*2380*/  LDG.E.LTC128B R88, desc[UR18][R22.64] ;  /* 0x0000001216587981 */ /* 0x000364000c1e1920 */
.L_x_28:
[----:B------:R-:W-:Y:S05]  /*2390*/  BSYNC B1 ;  /* 0x0000000000017941 */ /* 0x000fea0003800000 */
.L_x_27:
[----:B-----5:R-:W-:Y:S01]  /*23a0*/  FMUL R162, R88, UR20 ;  /* 0x0000001458a27c20 */ /* 0x020fe20008400000 */
[----:B------:R-:W-:Y:S01]  /*23b0*/  ISETP.GT.AND P0, PT, R9, 0x8, PT ;  /* 0x000000080900780c */ /* 0x000fe20003f04270 */
[----:B-1----:R-:W-:Y:S01]  /*23c0*/  IMAD.IADD R23, R219, 0x1, R155 ;  /* 0x00000001db177824 */ /* 0x002fe200078e029b */
[----:B------:R-:W-:Y:S01]  /*23d0*/  IADD3 R156, P6, R152, R160, RZ ;  /* 0x000000a0989c7210 */ /* 0x000fe20007fde0ff */
[----:B------:R-:W-:Y:S01]  /*23e0*/  FFMA R89, R89, UR17, R162 ;  /* 0x0000001159597c23 */ /* 0x000fe200080000a2 */
[----:B------:R-:W-:Y:S01]  /*23f0*/  ISETP.GT.AND P1, PT, R10, RZ, P0 ;  /* 0x000000ff0a00720c */ /* 0x000fe20000724270 */
[----:B------:R-:W-:Y:S01]  /*2400*/  BSSY B1, `(.L_x_29) ;  /* 0x000000b000017945 */ /* 0x000fe20003800000 */
[C---:B------:R-:W-:Y:S01]  /*2410*/  LEA R22, P5, R154.reuse, UR14, 0x2 ;  /* 0x0000000e9a167c11 */ /* 0x040fe2000f8a10ff */
[--C-:B------:R-:W-:Y:S01]  /*2420*/  IMAD.X R157, R153, 0x1, R165.reuse, P6 ;  /* 0x00000001999d7824 */ /* 0x100fe200030e06a5 */
[----:B------:R1:W-:Y:S01]  /*2430*/  @P4 STG.E desc[UR18][R20.64], R89 ;  /* 0x0000005914004986 */ /* 0x0003e2000c101912 */
[----:B------:R-:W-:Y:S01]  /*2440*/  IMAD.MOV.U32 R155, RZ, RZ, R165 ;  /* 0x000000ffff9b7224 */ /* 0x000fe200078e00a5 */
[----:B------:R-:W-:Y:S01]  /*2450*/  LEA.HI.X R23, R154, UR15, R23, 0x2, P5 ;  /* 0x0000000f9a177c11 */ /* 0x000fe2000a8f1417 */
[----:B------:R-:W-:-:S02]  /*2460*/  IMAD.MOV.U32 R154, RZ, RZ, R160 ;  /* 0x000000ffff9a7224 */ /* 0x000fc400078e00a0 */
[----:B------:R-:W-:-:S04]  /*2470*/  IMAD.WIDE.U32 R156, R8, UR12, R156 ;  /* 0x0000000c089c7c25 */ /* 0x000fc8000f8e009c */
[----:B------:R-:W-:Y:S01]  /*2480*/  IMAD.MOV.U32 R161, RZ, RZ, R88 ;  /* 0x000000ffffa17224 */ /* 0x000fe200078e0058 */
[----:B------:R-:W-:Y:S06]  /*2490*/  @!P1 BRA `(.L_x_30) ;  /* 0x0000000000049947 */ /* 0x000fec0003800000 */
[----:B------:R2:W5:Y:S02]  /*24a0*/  LDG.E.LTC128B R161, desc[UR18][R22.64+0x20] ;  /* 0x0000201216a17981 */ /* 0x000564000c1e1920 */
.L_x_30:
[----:B------:R-:W-:Y:S05]  /*24b0*/  BSYNC B1 ;  /* 0x0000000000017941 */ /* 0x000fea0003800000 */
.L_x_29:
[----:B------:R-:W-:Y:S01]  /*24c0*/  ISETP.GT.AND P6, PT, R10, 0x1, P0 ;  /* 0x000000010a00780c */ /* 0x000fe200007c4270 */
[----:B-1---5:R-:W-:Y:S01]  /*24d0*/  FMUL R89, R161, UR20 ;  /* 0x00000014a1597c20 */ /* 0x022fe20008400000 */
[----:B------:R-:W-:Y:S01]  /*24e0*/  IMAD.IADD R157, R219, 0x1, R157 ;  /* 0x00000001db9d7824 */ /* 0x000fe200078e029d */
[----:B------:R-:W-:Y:S01]  /*24f0*/  LEA R88, P4, R156, UR14, 0x2 ;  /* 0x0000000e9c587c11 */ /* 0x000fe2000f8810ff */
[----:B------:R-:W-:-:S04]  /*2500*/  IMAD.WIDE.U32 R154, R12, 0x7, R154 ;  /* 0x000000070c9a7825 */ /* 0x000fc800078e009a */
[----:B0-----:R-:W-:Y:S01]  /*2510*/  FFMA R163, R90, UR17, R89 ;  /* 0x000000115aa37c23 */ /* 0x001fe20008000059 */
[----:B------:R-:W-:Y:S01]  /*2520*/  BSSY B1, `(.L_x_31) ;  /* 0x000000c000017945 */ /* 0x000fe20003800000 */
[----:B------:R-:W-:Y:S01]  /*2530*/  LEA.HI.X R89, R156, UR15, R157, 0x2, P4 ;  /* 0x0000000f9c597c11 */ /* 0x000fe2000a0f149d */
[----:B------:R-:W-:Y:S01]  /*2540*/  IMAD R218, R13, 0x7, RZ ;  /* 0x000000070dda7824 */ /* 0x000fe200078e02ff */
[----:B------:R-:W-:Y:S01]  /*2550*/  IADD3 R157, P4, R14, R154, RZ ;  /* 0x0000009a0e9d7210 */ /* 0x000fe20007f9e0ff */
[----:B------:R0:W-:Y:S01]  /*2560*/  @P1 STG.E desc[UR18][R18.64+0x20], R163 ;  /* 0x000020a312001986 */ /* 0x0001e2000c101912 */
[----:B------:R-:W-:Y:S01]  /*2570*/  ISETP.GT.AND P1, PT, R10, 0x8, P2 ;  /* 0x000000080a00780c */ /* 0x000fe20001724270 */
[----:B------:R-:W-:Y:S01]  /*2580*/  IMAD.IADD R156, R155, 0x1, R218 ;  /* 0x000000019b9c7824 */ /* 0x000fe200078e02da */
[----:B------:R-:W-:Y:S01]  /*2590*/  LEA R160, P5, R157, UR14, 0x2 ;  /* 0x0000000e9da07c11 */ /* 0x000fe2000f8a10ff */
[----:B------:R-:W-:Y:S02]  /*25a0*/  IMAD.MOV.U32 R220, RZ, RZ, R161 ;  /* 0x000000ffffdc7224 */ /* 0x000fe400078e00a1 */
[----:B------:R-:W-:Y:S01]  /*25b0*/  IMAD.X R162, R156, 0x1, R17, P4 ;  /* 0x000000019ca27824 */ /* 0x000fe200020e0611 */
[----:B------:R-:W-:Y:S09]  /*25c0*/  @!P6 BRA `(.L_x_32) ;  /* 0x000000000004e947 */ /* 0x000ff20003800000 */
[----:B------:R1:W5:Y:S02]  /*25d0*/  LDG.E.LTC128B R220, desc[UR18][R88.64+0x20] ;  /* 0x0000201258dc7981 */ /* 0x000364000c1e1920 */
.L_x_32:
[----:B------:R-:W-:Y:S05]  /*25e0*/  BSYNC B1 ;  /* 0x0000000000017941 */ /* 0x000fea0003800000 */
.L_x_31:
[----:B-----5:R-:W-:Y:S01]  /*25f0*/  FMUL R90, R220, UR20 ;  /* 0x00000014dc5a7c20 */ /* 0x020fe20008400000 */
[----:B------:R-:W-:-:S03]  /*2600*/  LEA.HI.X R161, R157, UR15, R162, 0x2, P5 ;  /* 0x0000000f9da17c11 */ /* 0x000fc6000a8f14a2 */
[----:B------:R-:W-:-:S05]  /*2610*/  FFMA R155, R91, UR17, R90 ;  /* 0x000000115b9b7c23 */ /* 0x000fca000800005a */
[----:B------:R3:W-:Y:S04]  /*2620*/  @P6 STG.E desc[UR18][R20.64+0x20], R155 ;  /* 0x0000209b14006986 */ /* 0x0007e8000c101912 */
[----:B------:R4:W2:Y:S01]  /*2630*/  @P1 LDG.E.LTC128B R220, desc[UR18][R160.64] ;  /* 0x00000012a0dc1981 */ /* 0x0008a2000c1e1920 */
[----:B------:R-:W-:Y:S01]  /*2640*/  IMAD.WIDE.U32 R214, R12, 0x7, R158 ;  /* 0x000000070cd67825 */ /* 0x000fe200078e009e */
[----:B------:R-:W-:-:S03]  /*2650*/  UIMAD UR10, UR9, 0x1c, URZ ;  /* 0x0000001c090a78a4 */ /* 0x000fc6000f8e023f */
[----:B------:R-:W-:Y:S01]  /*2660*/  IMAD.IADD R215, R218, 0x1, R215 ;  /* 0x00000001dad77824 */ /* 0x000fe200078e02d7 */
[----:B------:R-:W-:Y:S01]  /*2670*/  IADD3 R212, P4, R214, R12, RZ ;  /* 0x0000000cd6d47210 */ /* 0x000fe20007f9e0ff */
[----:B---3--:R-:W-:Y:S02]  /*2680*/  IMAD.U32 R155, RZ, RZ, UR8 ;  /* 0x00000008ff9b7e24 */ /* 0x008fe4000f8e00ff */
[----:B------:R-:W-:-:S04]  /*2690*/  IMAD.WIDE.U32 R90, R12, 0x7, R214 ;  /* 0x000000070c5a7825 */ /* 0x000fc800078e00d6 */
[----:B------:R-:W-:Y:S01]  /*26a0*/  IMAD.X R213, R215, 0x1, R13, P4 ;  /* 0x00000001d7d57824 */ /* 0x000fe200020e060d */
[----:B------:R-:W-:Y:S01]  /*26b0*/  IADD3 R210, P4, R90, R12, RZ ;  /* 0x0000000c5ad27210 */ /* 0x000fe20007f9e0ff */
[----:B------:R-:W-:-:S03]  /*26c0*/  IMAD.WIDE.U32 R158, R12, 0x7, R212 ;  /* 0x000000070c9e7825 */ /* 0x000fc600078e00d4 */
[----:B------:R-:W-:Y:S02]  /*26d0*/  IADD3.X R211, R13, R218, R91, P4, !PT ;  /* 0x000000da0dd37210 */ /* 0x000fe400027fe45b */
[----:B------:R-:W-:Y:S01]  /*26e0*/  IADD3 R158, P4, R158, R12, RZ ;  /* 0x0000000c9e9e7210 */ /* 0x000fe20007f9e0ff */
[----:B------:R-:W-:-:S03]  /*26f0*/  IMAD.WIDE.U32 R90, R12, 0x7, R210 ;  /* 0x000000070c5a7825 */ /* 0x000fc600078e00d2 */
[----:B------:R-:W-:Y:S02]  /*2700*/  IADD3.X R159, R13, R218, R159, P4, !PT ;  /* 0x000000da0d9f7210 */ /* 0x000fe400027fe49f */
[----:B----4-:R-:W-:Y:S01]  /*2710*/  IADD3 R160, P4, R90, R12, RZ ;  /* 0x0000000c5aa07210 */ /* 0x010fe20007f9e0ff */
[----:B0-----:R-:W-:-:S03]  /*2720*/  IMAD.WIDE.U32 R162, R12, 0x7, R158 ;  /* 0x000000070ca27825 */ /* 0x001fc600078e009e */
[----:B------:R-:W-:Y:S02]  /*2730*/  IADD3.X R161, R13, R218, R91, P4, !PT ;  /* 0x000000da0da17210 */ /* 0x000fe400027fe45b */
[----:B------:R-:W-:Y:S01]  /*2740*/  IADD3 R162, P4, R162, R12, RZ ;  /* 0x0000000ca2a27210 */ /* 0x000fe20007f9e0ff */
[----:B------:R-:W-:-:S03]  /*2750*/  IMAD.WIDE.U32 R90, R12, 0x7, R160 ;  /* 0x000000070c5a7825 */ /* 0x000fc600078e00a0 */
        /* <DEDUP_REMOVED lines=31> */
[-C--:B------:R-:W-:Y:S01]  /*2950*/  IADD3 R90, P4, R154, R12.reuse, RZ ;  /* 0x0000000c9a5a7210 */ /* 0x080fe20007f9e0ff */
[----:B------:R-:W-:Y:S01]  /*2960*/  IMAD.WIDE.U32 R154, R155, 0x1c, R20 ;  /* 0x0000001c9b9a7825 */ /* 0x000fe200078e0014 */
[----:B------:R-:W-:-:S03]  /*2970*/  IADD3 R184, P5, R184, R12, RZ ;  /* 0x0000000cb8b87210 */ /* 0x000fc60007fbe0ff */
[----:B------:R-:W-:Y:S01]  /*2980*/  IMAD.WIDE.U32 R186, R12, 0x7, R182 ;  /* 0x000000070cba7825 */ /* 0x000fe200078e00b6 */
[----:B------:R-:W-:-:S03]  /*2990*/  IADD3.X R185, R13, R218, R185, P5, !PT ;  /* 0x000000da0db97210 */ /* 0x000fc60002ffe4b9 */
[----:B------:R-:W-:Y:S01]  /*29a0*/  IMAD.X R91, R156, 0x1, R13, P4 ;  /* 0x000000019c5b7824 */ /* 0x000fe200020e060d */
[----:B------:R-:W-:Y:S01]  /*29b0*/  IADD3 R186, P4, R186, R12, RZ ;  /* 0x0000000cbaba7210 */ /* 0x000fe20007f9e0ff */
[----:B------:R-:W-:Y:S01]  /*29c0*/  VIADD R157, R155, UR10 ;  /* 0x0000000a9b9d7c36 */ /* 0x000fe20008000000 */
[----:B------:R-:W-:Y:S01]  /*29d0*/  IADD3 R156, P5, R90, R14, RZ ;  /* 0x0000000e5a9c7210 */ /* 0x000fe20007fbe0ff */
[----:B------:R-:W-:Y:S01]  /*29e0*/  IMAD.WIDE.U32 R188, R12, 0x7, R184 ;  /* 0x000000070cbc7825 */ /* 0x000fe200078e00b8 */
[----:B------:R-:W-:Y:S02]  /*29f0*/  IADD3.X R187, R13, R218, R187, P4, !PT ;  /* 0x000000da0dbb7210 */ /* 0x000fe400027fe4bb */
[----:B------:R-:W-:Y:S01]  /*2a00*/  ISETP.GT.AND P4, PT, R10, 0x9, P2 ;  /* 0x000000090a00780c */ /* 0x000fe20001784270 */
[----:B------:R-:W-:Y:S01]  /*2a10*/  IMAD.X R193, R91, 0x1, R17, P5 ;  /* 0x000000015bc17824 */ /* 0x000fe200028e0611 */
[----:B------:R-:W-:-:S04]  /*2a20*/  LEA R196, P5, R156, UR14, 0x2 ;  /* 0x0000000e9cc47c11 */ /* 0x000fc8000f8a10ff */
[----:B------:R-:W-:Y:S01]  /*2a30*/  LEA.HI.X R197, R156, UR15, R193, 0x2, P5 ;  /* 0x0000000f9cc57c11 */ /* 0x000fe2000a8f14c1 */
[----:B------:R-:W-:Y:S01]  /*2a40*/  IMAD.MOV.U32 R156, RZ, RZ, R154 ;  /* 0x000000ffff9c7224 */ /* 0x000fe200078e009a */
[----:B------:R-:W-:-:S04]  /*2a50*/  IADD3 R188, P5, R188, R12, RZ ;  /* 0x0000000cbcbc7210 */ /* 0x000fc80007fbe0ff */
[----:B------:R-:W-:-:S03]  /*2a60*/  IADD3.X R189, R13, R218, R189, P5, !PT ;  /* 0x000000da0dbd7210 */ /* 0x000fc60002ffe4bd */
[----:B------:R-:W-:-:S04]  /*2a70*/  IMAD.WIDE.U32 R192, R12, 0x7, R188 ;  /* 0x000000070cc07825 */ /* 0x000fc800078e00bc */
[----:B------:R-:W-:-:S04]  /*2a80*/  IMAD.WIDE.U32 R214, R223, R12, R214 ;  /* 0x0000000cdfd67225 */ /* 0x000fc800078e00d6 */
[----:B--2---:R-:W-:-:S04]  /*2a90*/  FMUL R191, R220, UR20 ;  /* 0x00000014dcbf7c20 */ /* 0x004fc80008400000 */
[----:B------:R-:W-:Y:S01]  /*2aa0*/  FFMA R199, R92, UR17, R191 ;  /* 0x000000115cc77c23 */ /* 0x000fe200080000bf */
[----:B------:R-:W-:-:S04]  /*2ab0*/  IMAD.WIDE.U32 R190, R12, 0x7, R186 ;  /* 0x000000070cbe7825 */ /* 0x000fc800078e00ba */
[----:B------:R0:W-:Y:S04]  /*2ac0*/  @P1 STG.E desc[UR18][R156.64], R199 ;  /* 0x000000c79c001986 */ /* 0x0001e8000c101912 */
[----:B------:R2:W3:Y:S01]  /*2ad0*/  @P4 LDG.E.LTC128B R220, desc[UR18][R196.64] ;  /* 0x00000012c4dc4981 */ /* 0x0004e2000c1e1920 */
[-C--:B------:R-:W-:Y:S01]  /*2ae0*/  IADD3 R190, P1, R190, R12.reuse, RZ ;  /* 0x0000000cbebe7210 */ /* 0x080fe20007f3e0ff */
[----:B------:R-:W-:Y:S01]  /*2af0*/  IMAD.WIDE.U32 R212, R223, R12, R212 ;  /* 0x0000000cdfd47225 */ /* 0x000fe200078e00d4 */
[----:B------:R-:W-:Y:S01]  /*2b00*/  USHF.L.U32 UR10, UR8, 0x5, URZ ;  /* 0x00000005080a7899 */ /* 0x000fe2000800063f */
[----:B------:R-:W-:Y:S01]  /*2b10*/  BSSY B1, `(.L_x_33) ;  /* 0x0000088000017945 */ /* 0x000fe20003800000 */
[----:B------:R-:W-:Y:S01]  /*2b20*/  IADD3.X R191, R13, R218, R191, P1, !PT ;  /* 0x000000da0dbf7210 */ /* 0x000fe20000ffe4bf */
[-C--:B------:R-:W-:Y:S01]  /*2b30*/  IMAD.WIDE.U32 R210, R223, R12.reuse, R210 ;  /* 0x0000000cdfd27225 */ /* 0x080fe200078e00d2 */
[----:B------:R-:W-:Y:S01]  /*2b40*/  IADD3 R192, P1, R192, R12, RZ ;  /* 0x0000000cc0c07210 */ /* 0x000fe20007f3e0ff */
[----:B------:R-:W-:-:S02]  /*2b50*/  USHF.L.U64.HI UR8, UR8, 0x5, UR9 ;  /* 0x0000000508087899 */ /* 0x000fc40008010209 */
[----:B------:R-:W-:Y:S01]  /*2b60*/  IMAD.WIDE.U32 R194, R12, 0x7, R190 ;  /* 0x000000070cc27825 */ /* 0x000fe200078e00be */
[----:B------:R-:W-:-:S03]  /*2b70*/  IADD3.X R193, R13, R218, R193, P1, !PT ;  /* 0x000000da0dc17210 */ /* 0x000fc60000ffe4c1 */
[-C--:B------:R-:W-:Y:S01]  /*2b80*/  IMAD.WIDE.U32 R158, R223, R12.reuse, R158 ;  /* 0x0000000cdf9e7225 */ /* 0x080fe200078e009e */
[----:B------:R-:W-:-:S03]  /*2b90*/  IADD3 R194, P1, R194, R12, RZ ;  /* 0x0000000cc2c27210 */ /* 0x000fc60007f3e0ff */
[----:B0-----:R-:W-:Y:S01]  /*2ba0*/  IMAD.WIDE.U32 R198, R12, 0x7, R192 ;  /* 0x000000070cc67825 */ /* 0x001fe200078e00c0 */
[----:B------:R-:W-:-:S03]  /*2bb0*/  IADD3.X R195, R13, R218, R195, P1, !PT ;  /* 0x000000da0dc37210 */ /* 0x000fc60000ffe4c3 */
[-C--:B------:R-:W-:Y:S01]  /*2bc0*/  IMAD.WIDE.U32 R160, R223, R12.reuse, R160 ;  /* 0x0000000cdfa07225 */ /* 0x080fe200078e00a0 */
[----:B--2---:R-:W-:-:S03]  /*2bd0*/  IADD3 R196, P1, R198, R12, RZ ;  /* 0x0000000cc6c47210 */ /* 0x004fc60007f3e0ff */
[----:B------:R-:W-:Y:S01]  /*2be0*/  IMAD.WIDE.U32 R200, R12, 0x7, R194 ;  /* 0x000000070cc87825 */ /* 0x000fe200078e00c2 */
[----:B------:R-:W-:-:S03]  /*2bf0*/  IADD3.X R197, R13, R218, R199, P1, !PT ;  /* 0x000000da0dc57210 */ /* 0x000fc60000ffe4c7 */
[-C--:B------:R-:W-:Y:S01]  /*2c00*/  IMAD.WIDE.U32 R162, R223, R12.reuse, R162 ;  /* 0x0000000cdfa27225 */ /* 0x080fe200078e00a2 */
[----:B------:R-:W-:-:S03]  /*2c10*/  IADD3 R198, P1, R200, R12, RZ ;  /* 0x0000000cc8c67210 */ /* 0x000fc60007f3e0ff */
[----:B------:R-:W-:Y:S01]  /*2c20*/  IMAD.WIDE.U32 R164, R223, R12, R164 ;  /* 0x0000000cdfa47225 */ /* 0x000fe200078e00a4 */
[----:B------:R-:W-:-:S03]  /*2c30*/  IADD3.X R199, R13, R218, R201, P1, !PT ;  /* 0x000000da0dc77210 */ /* 0x000fc60000ffe4c9 */
[----:B------:R-:W-:-:S04]  /*2c40*/  IMAD.WIDE.U32 R200, R12, 0x7, R196 ;  /* 0x000000070cc87825 */ /* 0x000fc800078e00c4 */
[----:B------:R-:W-:Y:S01]  /*2c50*/  IMAD.WIDE.U32 R202, R12, 0x7, R198 ;  /* 0x000000070cca7825 */ /* 0x000fe200078e00c6 */
[----:B------:R-:W-:-:S03]  /*2c60*/  IADD3 R200, P1, R200, R12, RZ ;  /* 0x0000000cc8c87210 */ /* 0x000fc60007f3e0ff */
[----:B------:R-:W-:Y:S01]  /*2c70*/  IMAD.WIDE.U32 R166, R223, R12, R166 ;  /* 0x0000000cdfa67225 */ /* 0x000fe200078e00a6 */
[----:B------:R-:W-:Y:S02]  /*2c80*/  IADD3.X R201, R13, R218, R201, P1, !PT ;  /* 0x000000da0dc97210 */ /* 0x000fe40000ffe4c9 */
[-C--:B------:R-:W-:Y:S01]  /*2c90*/  IADD3 R202, P1, R202, R12.reuse, RZ ;  /* 0x0000000ccaca7210 */ /* 0x080fe20007f3e0ff */
[----:B------:R-:W-:-:S03]  /*2ca0*/  IMAD.WIDE.U32 R168, R223, R12, R168 ;  /* 0x0000000cdfa87225 */ /* 0x000fc600078e00a8 */
[----:B------:R-:W-:Y:S01]  /*2cb0*/  IADD3.X R203, R13, R218, R203, P1, !PT ;  /* 0x000000da0dcb7210 */ /* 0x000fe20000ffe4cb */
        /* <DEDUP_REMOVED lines=16> */
[----:B------:R-:W-:Y:S01]  /*2dc0*/  IMAD.WIDE.U32 R178, R223, R12, R178 ;  /* 0x0000000cdfb27225 */ /* 0x000fe200078e00b2 */
[----:B------:R-:W-:-:S03]  /*2dd0*/  IADD3 R214, P1, R152, R214, RZ ;  /* 0x000000d698d67210 */ /* 0x000fc60007f3e0ff */
[----:B------:R-:W-:Y:S01]  /*2de0*/  IMAD.WIDE.U32 R180, R223, R12, R180 ;  /* 0x0000000cdfb47225 */ /* 0x000fe200078e00b4 */
[----:B------:R-:W-:Y:S02]  /*2df0*/  IADD3.X R215, R153, R221, R215, P1, !PT ;  /* 0x000000dd99d77210 */ /* 0x000fe40000ffe4d7 */
[----:B------:R-:W-:Y:S01]  /*2e00*/  IADD3 R212, P1, R152, R212, RZ ;  /* 0x000000d498d47210 */ /* 0x000fe20007f3e0ff */
        /* <DEDUP_REMOVED lines=35> */
[----:B------:R-:W-:-:S03]  /*3040*/  IMAD.WIDE.U32 R212, R8, UR12, R212 ;  /* 0x0000000c08d47c25 */ /* 0x000fc6000f8e00d4 */
[----:B------:R-:W-:Y:S01]  /*3050*/  IADD3.X R175, R153, R221, R175, P1, !PT ;  /* 0x000000dd99af7210 */ /* 0x000fe20000ffe4af */
[----:B------:R-:W-:Y:S01]  /*3060*/  IMAD.IADD R213, R219, 0x1, R213 ;  /* 0x00000001dbd57824 */ /* 0x000fe200078e02d5 */
[----:B------:R-:W-:-:S04]  /*3070*/  IADD3 R176, P1, R152, R176, RZ ;  /* 0x000000b098b07210 */ /* 0x000fc80007f3e0ff */
[----:B------:R-:W-:Y:S02]  /*3080*/  IADD3.X R177, R153, R221, R177, P1, !PT ;  /* 0x000000dd99b17210 */ /* 0x000fe40000ffe4b1 */
        /* <DEDUP_REMOVED lines=29> */
[CC--:B------:R-:W-:Y:S02]  /*3260*/  IADD3.X R207, R153.reuse, R221.reuse, R207, P1, !PT ;  /* 0x000000dd99cf7210 */ /* 0x0c0fe40000ffe4cf */
[C---:B------:R-:W-:Y:S02]  /*3270*/  IADD3 R208, P1, R152.reuse, R208, RZ ;  /* 0x000000d098d07210 */ /* 0x040fe40007f3e0ff */
[----:B------:R-:W-:Y:S02]  /*3280*/  IADD3 R152, P5, R152, R216, RZ ;  /* 0x000000d898987210 */ /* 0x000fe40007fbe0ff */
[CC--:B------:R-:W-:Y:S02]  /*3290*/  IADD3.X R209, R153.reuse, R221.reuse, R209, P1, !PT ;  /* 0x000000dd99d17210 */ /* 0x0c0fe40000ffe4d1 */
[----:B------:R-:W-:Y:S01]  /*32a0*/  IADD3.X R153, R153, R221, R217, P5, !PT ;  /* 0x000000dd99997210 */ /* 0x000fe20002ffe4d9 */
[----:B------:R-:W-:Y:S01]  /*32b0*/  IMAD.WIDE.U32 R216, R8, UR12, R214 ;  /* 0x0000000c08d87c25 */ /* 0x000fe2000f8e00d6 */
[----:B------:R-:W-:-:S03]  /*32c0*/  IADD3 R92, P5, R20, UR10, RZ ;  /* 0x0000000a145c7c10 */ /* 0x000fc6000ffbe0ff */
[----:B------:R-:W-:Y:S01]  /*32d0*/  IMAD.IADD R215, R219, 0x1, R217 ;  /* 0x00000001dbd77824 */ /* 0x000fe200078e02d9 */
[----:B------:R-:W-:-:S04]  /*32e0*/  LEA R214, P1, R216, UR14, 0x2 ;  /* 0x0000000ed8d67c11 */ /* 0x000fc8000f8210ff */
[----:B------:R-:W-:Y:S02]  /*32f0*/  LEA.HI.X R215, R216, UR15, R215, 0x2, P1 ;  /* 0x0000000fd8d77c11 */ /* 0x000fe400088f14d7 */
[----:B------:R-:W-:Y:S01]  /*3300*/  ISETP.GT.AND P1, PT, R10, 0x8, P0 ;  /* 0x000000080a00780c */ /* 0x000fe20000724270 */
[----:B---3--:R-:W-:-:S04]  /*3310*/  FMUL R216, R220, UR20 ;  /* 0x00000014dcd87c20 */ /* 0x008fc80008400000 */
[----:B------:R-:W-:Y:S01]  /*3320*/  FFMA R221, R93, UR17, R216 ;  /* 0x000000115ddd7c23 */ /* 0x000fe200080000d8 */
[----:B------:R-:W-:Y:S02]  /*3330*/  IADD3.X R93, R21, UR8, RZ, P5, !PT ;  /* 0x00000008155d7c10 */ /* 0x000fe4000affe4ff */
[----:B------:R-:W-:-:S03]  /*3340*/  LEA R216, P5, R212, UR14, 0x2 ;  /* 0x0000000ed4d87c11 */ /* 0x000fc6000f8a10ff */
[----:B------:R0:W-:Y:S01]  /*3350*/  @P4 STG.E desc[UR18][R92.64], R221 ;  /* 0x000000dd5c004986 */ /* 0x0001e2000c101912 */
[----:B------:R-:W-:Y:S01]  /*3360*/  LEA.HI.X R217, R212, UR15, R213, 0x2, P5 ;  /* 0x0000000fd4d97c11 */ /* 0x000fe2000a8f14d5 */
[----:B------:R-:W-:Y:S08]  /*3370*/  @!P1 BRA `(.L_x_34) ;  /* 0x0000000000049947 */ /* 0x000ff00003800000 */
[----:B------:R2:W5:Y:S02]  /*3380*/  LDG.E.LTC128B R220, desc[UR18][R214.64+0x20] ;  /* 0x00002012d6dc7981 */ /* 0x000564000c1e1920 */
.L_x_34:
[----:B------:R-:W-:Y:S05]  /*3390*/  BSYNC B1 ;  /* 0x0000000000017941 */ /* 0x000fea0003800000 */
.L_x_33:
[----:B-----5:R-:W-:Y:S01]  /*33a0*/  FMUL R213, R220, UR20 ;  /* 0x00000014dcd57c20 */ /* 0x020fe20008400000 */
[----:B------:R-:W-:Y:S01]  /*33b0*/  ISETP.GT.AND P4, PT, R10, 0x9, P0 ;  /* 0x000000090a00780c */ /* 0x000fe20000784270 */
[----:B------:R-:W-:Y:S02]  /*33c0*/  BSSY B1, `(.L_x_35) ;  /* 0x0000005000017945 */ /* 0x000fe40003800000 */
[----:B------:R-:W-:-:S05]  /*33d0*/  FFMA R213, R94, UR17, R213 ;  /* 0x000000115ed57c23 */ /* 0x000fca00080000d5 */
[----:B------:R3:W-:Y:S05]  /*33e0*/  @P1 STG.E desc[UR18][R156.64+0x20], R213 ;  /* 0x000020d59c001986 */ /* 0x0007ea000c101912 */
[----:B------:R-:W-:Y:S05]  /*33f0*/  @!P4 BRA `(.L_x_36) ;  /* 0x000000000004c947 */ /* 0x000fea0003800000 */
[----:B------:R4:W5:Y:S02]  /*3400*/  LDG.E.LTC128B R220, desc[UR18][R216.64+0x20] ;  /* 0x00002012d8dc7981 */ /* 0x000964000c1e1920 */
.L_x_36:
[----:B------:R-:W-:Y:S05]  /*3410*/  BSYNC B1 ;  /* 0x0000000000017941 */ /* 0x000fea0003800000 */
.L_x_35:
[----:B-----5:R-:W-:Y:S01]  /*3420*/  FMUL R94, R220, UR20 ;  /* 0x00000014dc5e7c20 */ /* 0x020fe20008400000 */
[----:B------:R-:W-:Y:S01]  /*3430*/  IMAD.WIDE.U32 R90, R12, 0x7, R90 ;  /* 0x000000070c5a7825 */ /* 0x000fe200078e005a */
[----:B------:R-:W-:Y:S01]  /*3440*/  ISETP.GT.AND P1, PT, R10, 0x10, P2 ;  /* 0x000000100a00780c */ /* 0x000fe20001724270 */
[----:B------:R-:W-:Y:S02]  /*3450*/  BSSY B1, `(.L_x_37) ;  /* 0x000000b000017945 */ /* 0x000fe40003800000 */
[----:B---3--:R-:W-:Y:S01]  /*3460*/  FFMA R213, R95, UR17, R94 ;  /* 0x000000115fd57c23 */ /* 0x008fe2000800005e */
[----:B0-----:R-:W-:-:S04]  /*3470*/  IMAD.IADD R221, R218, 0x1, R91 ;  /* 0x00000001dadd7824 */ /* 0x001fc800078e025b */
[----:B------:R0:W-:Y:S01]  /*3480*/  @P4 STG.E desc[UR18][R92.64+0x20], R213 ;  /* 0x000020d55c004986 */ /* 0x0001e2000c101912 */
[----:B------:R-:W-:-:S05]  /*3490*/  IADD3 R95, P4, R14, R90, RZ ;  /* 0x0000005a0e5f7210 */ /* 0x000fca0007f9e0ff */
[----:B------:R-:W-:Y:S01]  /*34a0*/  IMAD.X R212, R221, 0x1, R17, P4 ;  /* 0x00000001ddd47824 */ /* 0x000fe200020e0611 */
[----:B------:R-:W-:-:S04]  /*34b0*/  LEA R94, P4, R95, UR14, 0x2 ;  /* 0x0000000e5f5e7c11 */ /* 0x000fc8000f8810ff */
[----:B------:R-:W-:Y:S01]  /*34c0*/  LEA.HI.X R95, R95, UR15, R212, 0x2, P4 ;  /* 0x0000000f5f5f7c11 */ /* 0x000fe2000a0f14d4 */
[----:B------:R-:W-:Y:S01]  /*34d0*/  IMAD.MOV.U32 R212, RZ, RZ, R220 ;  /* 0x000000ffffd47224 */ /* 0x000fe200078e00dc */
[----:B0-----:R-:W-:Y:S07]  /*34e0*/  @!P1 BRA `(.L_x_38) ;  /* 0x0000000000049947 */ /* 0x001fee0003800000 */
[----:B------:R0:W5:Y:S02]  /*34f0*/  LDG.E.LTC128B R212, desc[UR18][R94.64] ;  /* 0x000000125ed47981 */ /* 0x000164000c1e1920 */
.L_x_38:
[----:B------:R-:W-:Y:S05]  /*3500*/  BSYNC B1 ;  /* 0x0000000000017941 */ /* 0x000fea0003800000 */
.L_x_37:
[----:B------:R-:W-:Y:S01]  /*3510*/  IADD3 R154, P4, R154, UR10, RZ ;  /* 0x0000000a9a9a7c10 */ /* 0x000fe2000ff9e0ff */
[----:B-----5:R-:W-:Y:S01]  /*3520*/  FMUL R91, R212, UR20 ;  /* 0x00000014d45b7c20 */ /* 0x020fe20008400000 */
[----:B------:R-:W-:Y:S01]  /*3530*/  IADD3 R90, P5, R90, R12, RZ ;  /* 0x0000000c5a5a7210 */ /* 0x000fe20007fbe0ff */
[----:B------:R-:W-:Y:S01]  /*3540*/  BSSY B1, `(.L_x_39) ;  /* 0x000000c000017945 */ /* 0x000fe20003800000 */
[----:B------:R-:W-:Y:S01]  /*3550*/  IADD3.X R155, R157, UR8, RZ, P4, !PT ;  /* 0x000000089d9b7c10 */ /* 0x000fe2000a7fe4ff */
[----:B------:R-:W-:Y:S01]  /*3560*/  FFMA R213, R96, UR17, R91 ;  /* 0x0000001160d57c23 */ /* 0x000fe2000800005b */
[----:B------:R-:W-:Y:S01]  /*3570*/  ISETP.GT.AND P4, PT, R10, 0x11, P2 ;  /* 0x000000110a00780c */ /* 0x000fe20001784270 */
[----:B------:R-:W-:Y:S01]  /*3580*/  IMAD.X R91, R221, 0x1, R13, P5 ;  /* 0x00000001dd5b7824 */ /* 0x000fe200028e060d */
[----:B0-----:R-:W-:Y:S02]  /*3590*/  IADD3 R95, P5, R90, R14, RZ ;  /* 0x0000000e5a5f7210 */ /* 0x001fe40007fbe0ff */
[----:B------:R0:W-:Y:S03]  /*35a0*/  @P1 STG.E desc[UR18][R154.64], R213 ;  /* 0x000000d59a001986 */ /* 0x0001e6000c101912 */
[----:B------:R-:W-:Y:S01]  /*35b0*/  IMAD.X R96, R91, 0x1, R17, P5 ;  /* 0x000000015b607824 */ /* 0x000fe200028e0611 */
[----:B------:R-:W-:-:S04]  /*35c0*/  LEA R94, P5, R95, UR14, 0x2 ;  /* 0x0000000e5f5e7c11 */ /* 0x000fc8000f8a10ff */
[----:B------:R-:W-:Y:S01]  /*35d0*/  LEA.HI.X R95, R95, UR15, R96, 0x2, P5 ;  /* 0x0000000f5f5f7c11 */ /* 0x000fe2000a8f1460 */
[----:B------:R-:W-:Y:S08]  /*35e0*/  @!P4 BRA `(.L_x_40) ;  /* 0x000000000004c947 */ /* 0x000ff00003800000 */
[----:B------:R3:W5:Y:S02]  /*35f0*/  LDG.E.LTC128B R212, desc[UR18][R94.64] ;  /* 0x000000125ed47981 */ /* 0x000764000c1e1920 */
.L_x_40:
[----:B------:R-:W-:Y:S05]  /*3600*/  BSYNC B1 ;  /* 0x0000000000017941 */ /* 0x000fea0003800000 */
.L_x_39:
[----:B------:R-:W-:Y:S01]  /*3610*/  IMAD.WIDE.U32 R210, R8, UR12, R210 ;  /* 0x0000000c08d27c25 */ /* 0x000fe2000f8e00d2 */
[----:B------:R-:W-:Y:S01]  /*3620*/  IADD3 R96, P5, R92, UR10, RZ ;  /* 0x0000000a5c607c10 */ /* 0x000fe2000ffbe0ff */
[----:B------:R-:W-:Y:S02]  /*3630*/  BSSY B1, `(.L_x_41) ;  /* 0x000000f000017945 */ /* 0x000fe40003800000 */
[----:B---3--:R-:W-:Y:S01]  /*3640*/  IMAD.IADD R95, R219, 0x1, R211 ;  /* 0x00000001db5f7824 */ /* 0x008fe200078e02d3 */
[----:B------:R-:W-:Y:S01]  /*3650*/  LEA R94, P1, R210, UR14, 0x2 ;  /* 0x0000000ed25e7c11 */ /* 0x000fe2000f8210ff */
[----:B------:R-:W-:-:S03]  /*3660*/  IMAD.WIDE.U32 R158, R8, UR12, R158 ;  /* 0x0000000c089e7c25 */ /* 0x000fc6000f8e009e */
[----:B------:R-:W-:Y:S01]  /*3670*/  LEA.HI.X R95, R210, UR15, R95, 0x2, P1 ;  /* 0x0000000fd25f7c11 */ /* 0x000fe200088f145f */
[----:B-----5:R-:W-:Y:S01]  /*3680*/  FMUL R210, R212, UR20 ;  /* 0x00000014d4d27c20 */ /* 0x020fe20008400000 */
[----:B------:R-:W-:Y:S01]  /*3690*/  ISETP.GT.AND P1, PT, R10, 0x10, P0 ;  /* 0x000000100a00780c */ /* 0x000fe20000724270 */
[----:B------:R-:W-:Y:S02]  /*36a0*/  IMAD.IADD R159, R219, 0x1, R159 ;  /* 0x00000001db9f7824 */ /* 0x000fe400078e029f */
[----:B0-----:R-:W-:Y:S01]  /*36b0*/  FFMA R213, R97, UR17, R210 ;  /* 0x0000001161d57c23 */ /* 0x001fe200080000d2 */
[----:B------:R-:W-:Y:S02]  /*36c0*/  IADD3.X R97, R93, UR8, RZ, P5, !PT ;  /* 0x000000085d617c10 */ /* 0x000fe4000affe4ff */
[----:B------:R-:W-:-:S03]  /*36d0*/  LEA R210, P5, R158, UR14, 0x2 ;  /* 0x0000000e9ed27c11 */ /* 0x000fc6000f8a10ff */
[----:B------:R0:W-:Y:S01]  /*36e0*/  @P4 STG.E desc[UR18][R96.64], R213 ;  /* 0x000000d560004986 */ /* 0x0001e2000c101912 */
[----:B------:R-:W-:-:S03]  /*36f0*/  LEA.HI.X R211, R158, UR15, R159, 0x2, P5 ;  /* 0x0000000f9ed37c11 */ /* 0x000fc6000a8f149f */
[----:B------:R-:W-:Y:S06]  /*3700*/  @!P1 BRA `(.L_x_42) ;  /* 0x0000000000049947 */ /* 0x000fec0003800000 */
[----:B------:R3:W5:Y:S02]  /*3710*/  LDG.E.LTC128B R212, desc[UR18][R94.64+0x20] ;  /* 0x000020125ed47981 */ /* 0x000764000c1e1920 */
.L_x_42:
[----:B------:R-:W-:Y:S05]  /*3720*/  BSYNC B1 ;  /* 0x0000000000017941 */ /* 0x000fea0003800000 */
.L_x_41:
[----:B-----5:R-:W-:Y:S01]  /*3730*/  FMUL R159, R212, UR20 ;  /* 0x00000014d49f7c20 */ /* 0x020fe20008400000 */
[----:B------:R-:W-:Y:S01]  /*3740*/  ISETP.GT.AND P4, PT, R10, 0x11, P0 ;  /* 0x000000110a00780c */ /* 0x000fe20000784270 */
[----:B------:R-:W-:Y:S02]  /*3750*/  BSSY B1, `(.L_x_43) ;  /* 0x0000005000017945 */ /* 0x000fe40003800000 */
[----:B------:R-:W-:-:S05]  /*3760*/  FFMA R159, R98, UR17, R159 ;  /* 0x00000011629f7c23 */ /* 0x000fca000800009f */
[----:B------:R0:W-:Y:S05]  /*3770*/  @P1 STG.E desc[UR18][R154.64+0x20], R159 ;  /* 0x0000209f9a001986 */ /* 0x0001ea000c101912 */
[----:B------:R-:W-:Y:S05]  /*3780*/  @!P4 BRA `(.L_x_44) ;  /* 0x000000000004c947 */ /* 0x000fea0003800000 */
[----:B------:R0:W5:Y:S02]  /*3790*/  LDG.E.LTC128B R212, desc[UR18][R210.64+0x20] ;  /* 0x00002012d2d47981 */ /* 0x000164000c1e1920 */
.L_x_44:
[----:B------:R-:W-:Y:S05]  /*37a0*/  BSYNC B1 ;  /* 0x0000000000017941 */ /* 0x000fea0003800000 */
.L_x_43:
[----:B-----5:R-:W-:Y:S01]  /*37b0*/  FMUL R98, R212, UR20 ;  /* 0x00000014d4627c20 */ /* 0x020fe20008400000 */
[----:B------:R-:W-:Y:S01]  /*37c0*/  IMAD.WIDE.U32 R90, R12, 0x7, R90 ;  /* 0x000000070c5a7825 */ /* 0x000fe200078e005a */
[----:B------:R-:W-:Y:S01]  /*37d0*/  ISETP.GT.AND P1, PT, R10, 0x18, P2 ;  /* 0x000000180a00780c */ /* 0x000fe20001724270 */
[----:B------:R-:W-:Y:S02]  /*37e0*/  BSSY B1, `(.L_x_45) ;  /* 0x000000a000017945 */ /* 0x000fe40003800000 */
[----:B0-----:R-:W-:Y:S01]  /*37f0*/  FFMA R159, R99, UR17, R98 ;  /* 0x00000011639f7c23 */ /* 0x001fe20008000062 */
[----:B------:R-:W-:-:S04]  /*3800*/  IMAD.IADD R213, R218, 0x1, R91 ;  /* 0x00000001dad57824 */ /* 0x000fc800078e025b */
[----:B------:R0:W-:Y:S01]  /*3810*/  @P4 STG.E desc[UR18][R96.64+0x20], R159 ;  /* 0x0000209f60004986 */ /* 0x0001e2000c101912 */
[----:B------:R-:W-:-:S05]  /*3820*/  IADD3 R99, P4, R14, R90, RZ ;  /* 0x0000005a0e637210 */ /* 0x000fca0007f9e0ff */
[----:B------:R-:W-:Y:S01]  /*3830*/  IMAD.X R158, R213, 0x1, R17, P4 ;  /* 0x00000001d59e7824 */ /* 0x000fe200020e0611 */
[----:B------:R-:W-:-:S04]  /*3840*/  LEA R98, P4, R99, UR14, 0x2 ;  /* 0x0000000e63627c11 */ /* 0x000fc8000f8810ff */
[----:B------:R-:W-:Y:S01]  /*3850*/  LEA.HI.X R99, R99, UR15, R158, 0x2, P4 ;  /* 0x0000000f63637c11 */ /* 0x000fe2000a0f149e */
[----:B0-----:R-:W-:Y:S08]  /*3860*/  @!P1 BRA `(.L_x_46) ;  /* 0x0000000000049947 */ /* 0x001ff00003800000 */
[----:B------:R0:W5:Y:S02]  /*3870*/  LDG.E.LTC128B R212, desc[UR18][R98.64] ;  /* 0x0000001262d47981 */ /* 0x000164000c1e1920 */
.L_x_46:
[----:B------:R-:W-:Y:S05]  /*3880*/  BSYNC B1 ;  /* 0x0000000000017941 */ /* 0x000fea0003800000 */
.L_x_45:
[----:B0-----:R-:W-:Y:S01]  /*3890*/  IADD3 R98, P5, R90, R12, RZ ;  /* 0x0000000c5a627210 */ /* 0x001fe20007fbe0ff */
[----:B-----5:R-:W-:Y:S01]  /*38a0*/  FMUL R91, R212, UR20 ;  /* 0x00000014d45b7c20 */ /* 0x020fe20008400000 */
[----:B------:R-:W-:Y:S01]  /*38b0*/  IADD3 R90, P4, R154, UR10, RZ ;  /* 0x0000000a9a5a7c10 */ /* 0x000fe2000ff9e0ff */
[----:B------:R-:W-:Y:S02]  /*38c0*/  BSSY B1, `(.L_x_47) ;  /* 0x000000c000017945 */ /* 0x000fe40003800000 */
[----:B------:R-:W-:Y:S01]  /*38d0*/  FFMA R221, R100, UR17, R91 ;  /* 0x0000001164dd7c23 */ /* 0x000fe2000800005b */
[----:B------:R-:W-:Y:S01]  /*38e0*/  IADD3.X R91, R155, UR8, RZ, P4, !PT ;  /* 0x000000089b5b7c10 */ /* 0x000fe2000a7fe4ff */
[----:B------:R-:W-:Y:S01]  /*38f0*/  IMAD.X R99, R213, 0x1, R13, P5 ;  /* 0x00000001d5637824 */ /* 0x000fe200028e060d */
[----:B------:R-:W-:Y:S02]  /*3900*/  ISETP.GT.AND P4, PT, R10, 0x19, P2 ;  /* 0x000000190a00780c */ /* 0x000fe40001784270 */
[----:B------:R-:W-:Y:S01]  /*3910*/  IADD3 R100, P5, R98, R14, RZ ;  /* 0x0000000e62647210 */ /* 0x000fe20007fbe0ff */
[----:B------:R0:W-:Y:S04]  /*3920*/  @P1 STG.E desc[UR18][R90.64], R221 ;  /* 0x000000dd5a001986 */ /* 0x0001e8000c101912 */
[----:B------:R-:W-:Y:S01]  /*3930*/  IMAD.X R159, R99, 0x1, R17, P5 ;  /* 0x00000001639f7824 */ /* 0x000fe200028e0611 */
[----:B------:R-:W-:-:S04]  /*3940*/  LEA R158, P5, R100, UR14, 0x2 ;  /* 0x0000000e649e7c11 */ /* 0x000fc8000f8a10ff */
[----:B------:R-:W-:Y:S01]  /*3950*/  LEA.HI.X R159, R100, UR15, R159, 0x2, P5 ;  /* 0x0000000f649f7c11 */ /* 0x000fe2000a8f149f */
[----:B------:R-:W-:Y:S08]  /*3960*/  @!P4 BRA `(.L_x_48) ;  /* 0x000000000004c947 */ /* 0x000ff00003800000 */
[----:B------:R0:W5:Y:S02]  /*3970*/  LDG.E.LTC128B R212, desc[UR18][R158.64] ;  /* 0x000000129ed47981 */ /* 0x000164000c1e1920 */
.L_x_48:
[----:B------:R-:W-:Y:S05]  /*3980*/  BSYNC B1 ;  /* 0x0000000000017941 */ /* 0x000fea0003800000 */
.L_x_47:
[----:B------:R-:W-:Y:S01]  /*3990*/  IMAD.WIDE.U32 R160, R8, UR12, R160 ;  /* 0x0000000c08a07c25 */ /* 0x000fe2000f8e00a0 */
[----:B------:R-:W-:Y:S01]  /*39a0*/  IADD3 R100, P5, R96, UR10, RZ ;  /* 0x0000000a60647c10 */ /* 0x000fe2000ffbe0ff */
[----:B------:R-:W-:Y:S02]  /*39b0*/  BSSY B1, `(.L_x_49) ;  /* 0x000000f000017945 */ /* 0x000fe40003800000 */
[----:B0-----:R-:W-:Y:S01]  /*39c0*/  IMAD.IADD R159, R219, 0x1, R161 ;  /* 0x00000001db9f7824 */ /* 0x001fe200078e02a1 */
[----:B------:R-:W-:Y:S01]  /*39d0*/  LEA R158, P1, R160, UR14, 0x2 ;  /* 0x0000000ea09e7c11 */ /* 0x000fe2000f8210ff */
[----:B------:R-:W-:-:S03]  /*39e0*/  IMAD.WIDE.U32 R162, R8, UR12, R162 ;  /* 0x0000000c08a27c25 */ /* 0x000fc6000f8e00a2 */
[----:B------:R-:W-:Y:S01]  /*39f0*/  LEA.HI.X R159, R160, UR15, R159, 0x2, P1 ;  /* 0x0000000fa09f7c11 */ /* 0x000fe200088f149f */
[----:B-----5:R-:W-:Y:S01]  /*3a00*/  FMUL R160, R212, UR20 ;  /* 0x00000014d4a07c20 */ /* 0x020fe20008400000 */
[----:B------:R-:W-:Y:S01]  /*3a10*/  ISETP.GT.AND P1, PT, R10, 0x18, P0 ;  /* 0x000000180a00780c */ /* 0x000fe20000724270 */
[----:B------:R-:W-:Y:S02]  /*3a20*/  IMAD.IADD R161, R219, 0x1, R163 ;  /* 0x00000001dba17824 */ /* 0x000fe400078e02a3 */
[----:B------:R-:W-:Y:S01]  /*3a30*/  FFMA R213, R101, UR17, R160 ;  /* 0x0000001165d57c23 */ /* 0x000fe200080000a0 */
[----:B------:R-:W-:Y:S02]  /*3a40*/  IADD3.X R101, R97, UR8, RZ, P5, !PT ;  /* 0x0000000861657c10 */ /* 0x000fe4000affe4ff */
[----:B------:R-:W-:-:S03]  /*3a50*/  LEA R160, P5, R162, UR14, 0x2 ;  /* 0x0000000ea2a07c11 */ /* 0x000fc6000f8a10ff */
[----:B------:R0:W-:Y:S01]  /*3a60*/  @P4 STG.E desc[UR18][R100.64], R213 ;  /* 0x000000d564004986 */ /* 0x0001e2000c101912 */
[----:B------:R-:W-:-:S03]  /*3a70*/  LEA.HI.X R161, R162, UR15, R161, 0x2, P5 ;  /* 0x0000000fa2a17c11 */ /* 0x000fc6000a8f14a1 */
[----:B------:R-:W-:Y:S06]  /*3a80*/  @!P1 BRA `(.L_x_50) ;  /* 0x0000000000049947 */ /* 0x000fec0003800000 */
[----:B------:R0:W5:Y:S02]  /*3a90*/  LDG.E.LTC128B R212, desc[UR18][R158.64+0x20] ;  /* 0x000020129ed47981 */ /* 0x000164000c1e1920 */
.L_x_50:
[----:B------:R-:W-:Y:S05]  /*3aa0*/  BSYNC B1 ;  /* 0x0000000000017941 */ /* 0x000fea0003800000 */
.L_x_49:
[----:B-----5:R-:W-:Y:S01]  /*3ab0*/  FMUL R163, R212, UR20 ;  /* 0x00000014d4a37c20 */ /* 0x020fe20008400000 */
[----:B------:R-:W-:Y:S01]  /*3ac0*/  ISETP.GT.AND P4, PT, R10, 0x19, P0 ;  /* 0x000000190a00780c */ /* 0x000fe20000784270 */
[----:B------:R-:W-:Y:S02]  /*3ad0*/  BSSY B1, `(.L_x_51) ;  /* 0x0000005000017945 */ /* 0x000fe40003800000 */
[----:B------:R-:W-:-:S05]  /*3ae0*/  FFMA R163, R102, UR17, R163 ;  /* 0x0000001166a37c23 */ /* 0x000fca00080000a3 */
[----:B------:R0:W-:Y:S05]  /*3af0*/  @P1 STG.E desc[UR18][R90.64+0x20], R163 ;  /* 0x000020a35a001986 */ /* 0x0001ea000c101912 */
[----:B------:R-:W-:Y:S05]  /*3b00*/  @!P4 BRA `(.L_x_52) ;  /* 0x000000000004c947 */ /* 0x000fea0003800000 */
[----:B------:R0:W5:Y:S02]  /*3b10*/  LDG.E.LTC128B R212, desc[UR18][R160.64+0x20] ;  /* 0x00002012a0d47981 */ /* 0x000164000c1e1920 */
.L_x_52:
[----:B------:R-:W-:Y:S05]  /*3b20*/  BSYNC B1 ;  /* 0x0000000000017941 */ /* 0x000fea0003800000 */
.L_x_51:
        /* <DEDUP_REMOVED lines=13> */
.L_x_54:
[----:B------:R-:W-:Y:S05]  /*3c00*/  BSYNC B1 ;  /* 0x0000000000017941 */ /* 0x000fea0003800000 */
.L_x_53:
        /* <DEDUP_REMOVED lines=15> */
.L_x_56:
[----:B------:R-:W-:Y:S05]  /*3d00*/  BSYNC B1 ;  /* 0x0000000000017941 */ /* 0x000fea0003800000 */
.L_x_55:
        /* <DEDUP_REMOVED lines=17> */
.L_x_58:
[----:B------:R-:W-:Y:S05]  /*3e20*/  BSYNC B1 ;  /* 0x0000000000017941 */ /* 0x000fea0003800000 */
.L_x_57:
[----:B-----5:R-:W-:Y:S01]  /*3e30*/  FMUL R167, R212, UR20 ;  /* 0x00000014d4a77c20 */ /* 0x020fe20008400000 */
[----:B------:R-:W-:Y:S01]  /*3e40*/  ISETP.GT.AND P4, PT, R10, 0x21, P0 ;  /* 0x000000210a00780c */ /* 0x000fe20000784270 */
[----:B------:R-:W-:Y:S02]  /*3e50*/  BSSY B1, `(.L_x_59) ;  /* 0x0000005000017945 */ /* 0x000fe40003800000 */
[----:B------:R-:W-:-:S05]  /*3e60*/  FFMA R167, R106, UR17, R167 ;  /* 0x000000116aa77c23 */ /* 0x000fca00080000a7 */
[----:B------:R0:W-:Y:S05]  /*3e70*/  @P1 STG.E desc[UR18][R98.64+0x20], R167 ;  /* 0x000020a762001986 */ /* 0x0001ea000c101912 */
[----:B------:R-:W-:Y:S05]  /*3e80*/  @!P4 BRA `(.L_x_60) ;  /* 0x000000000004c947 */ /* 0x000fea0003800000 */
[----:B------:R0:W5:Y:S02]  /*3e90*/  LDG.E.LTC128B R212, desc[UR18][R164.64+0x20] ;  /* 0x00002012a4d47981 */ /* 0x000164000c1e1920 */
.L_x_60:
[----:B------:R-:W-:Y:S05]  /*3ea0*/  BSYNC B1 ;  /* 0x0000000000017941 */ /* 0x000fea0003800000 */
.L_x_59:
        /* <DEDUP_REMOVED lines=13> */
.L_x_62:
[----:B------:R-:W-:Y:S05]  /*3f80*/  BSYNC B1 ;  /* 0x0000000000017941 */ /* 0x000fea0003800000 */
.L_x_61:
        /* <DEDUP_REMOVED lines=15> */
.L_x_64:
[----:B------:R-:W-:Y:S05]  /*4080*/  BSYNC B1 ;  /* 0x0000000000017941 */ /* 0x000fea0003800000 */
.L_x_63:
        /* <DEDUP_REMOVED lines=17> */
.L_x_66:
[----:B------:R-:W-:Y:S05]  /*41a0*/  BSYNC B1 ;  /* 0x0000000000017941 */ /* 0x000fea0003800000 */
.L_x_65:
[----:B-----5:R-:W-:Y:S01]  /*41b0*/  FMUL R171, R212, UR20 ;  /* 0x00000014d4ab7c20 */ /* 0x020fe20008400000 */
[----:B------:R-:W-:Y:S01]  /*41c0*/  ISETP.GT.AND P4, PT, R10, 0x29, P0 ;  /* 0x000000290a00780c */ /* 0x000fe20000784270 */
[----:B------:R-:W-:Y:S02]  /*41d0*/  BSSY B1, `(.L_x_67) ;  /* 0x0000005000017945 */ /* 0x000fe40003800000 */
[----:B------:R-:W-:-:S05]  /*41e0*/  FFMA R171, R110, UR17, R171 ;  /* 0x000000116eab7c23 */ /* 0x000fca00080000ab */
[----:B------:R0:W-:Y:S05]  /*41f0*/  @P1 STG.E desc[UR18][R102.64+0x20], R171 ;  /* 0x000020ab66001986 */ /* 0x0001ea000c101912 */
[----:B------:R-:W-:Y:S05]  /*4200*/  @!P4 BRA `(.L_x_68) ;  /* 0x000000000004c947 */ /* 0x000fea0003800000 */
[----:B------:R0:W5:Y:S02]  /*4210*/  LDG.E.LTC128B R212, desc[UR18][R168.64+0x20] ;  /* 0x00002012a8d47981 */ /* 0x000164000c1e1920 */
.L_x_68:
[----:B------:R-:W-:Y:S05]  /*4220*/  BSYNC B1 ;  /* 0x0000000000017941 */ /* 0x000fea0003800000 */
.L_x_67:
        /* <DEDUP_REMOVED lines=13> */
.L_x_70:
[----:B------:R-:W-:Y:S05]  /*4300*/  BSYNC B1 ;  /* 0x0000000000017941 */ /* 0x000fea0003800000 */
.L_x_69:
        /* <DEDUP_REMOVED lines=15> */
.L_x_72:
[----:B------:R-:W-:Y:S05]  /*4400*/  BSYNC B1 ;  /* 0x0000000000017941 */ /* 0x000fea0003800000 */
.L_x_71:
        /* <DEDUP_REMOVED lines=17> */
.L_x_74:
[----:B------:R-:W-:Y:S05]  /*4520*/  BSYNC B1 ;  /* 0x0000000000017941 */ /* 0x000fea0003800000 */
.L_x_73:
[----:B-----5:R-:W-:Y:S01]  /*4530*/  FMUL R175, R212, UR20 ;  /* 0x00000014d4af7c20 */ /* 0x020fe20008400000 */
[----:B------:R-:W-:Y:S01]  /*4540*/  ISETP.GT.AND P4, PT, R10, 0x31, P0 ;  /* 0x000000310a00780c */ /* 0x000fe20000784270 */
[----:B------:R-:W-:Y:S02]  /*4550*/  BSSY B1, `(.L_x_75) ;  /* 0x0000005000017945 */ /* 0x000fe40003800000 */
[----:B------:R-:W-:-:S05]  /*4560*/  FFMA R175, R114, UR17, R175 ;  /* 0x0000001172af7c23 */ /* 0x000fca00080000af */
[----:B------:R0:W-:Y:S05]  /*4570*/  @P1 STG.E desc[UR18][R106.64+0x20], R175 ;  /* 0x000020af6a001986 */ /* 0x0001ea000c101912 */
[----:B------:R-:W-:Y:S05]  /*4580*/  @!P4 BRA `(.L_x_76) ;  /* 0x000000000004c947 */ /* 0x000fea0003800000 */
[----:B------:R0:W5:Y:S02]  /*4590*/  LDG.E.LTC128B R212, desc[UR18][R172.64+0x20] ;  /* 0x00002012acd47981 */ /* 0x000164000c1e1920 */
.L_x_76:
[----:B------:R-:W-:Y:S05]  /*45a0*/  BSYNC B1 ;  /* 0x0000000000017941 */ /* 0x000fea0003800000 */
.L_x_75:
        /* <DEDUP_REMOVED lines=13> */
.L_x_78:
[----:B------:R-:W-:Y:S05]  /*4680*/  BSYNC B1 ;  /* 0x0000000000017941 */ /* 0x000fea0003800000 */
.L_x_77:
        /* <DEDUP_REMOVED lines=15> */
.L_x_80:
[----:B------:R-:W-:Y:S05]  /*4780*/  BSYNC B1 ;  /* 0x0000000000017941 */ /* 0x000fea0003800000 */
.L_x_79:
        /* <DEDUP_REMOVED lines=17> */
.L_x_82:
[----:B------:R-:W-:Y:S05]  /*48a0*/  BSYNC B1 ;  /* 0x0000000000017941 */ /* 0x000fea0003800000 */
.L_x_81:
[----:B-----5:R-:W-:Y:S01]  /*48b0*/  FMUL R179, R212, UR20 ;  /* 0x00000014d4b37c20 */ /* 0x020fe20008400000 */
[----:B------:R-:W-:Y:S01]  /*48c0*/  ISETP.GT.AND P4, PT, R10, 0x39, P0 ;  /* 0x000000390a00780c */ /* 0x000fe20000784270 */
[----:B------:R-:W-:Y:S02]  /*48d0*/  BSSY B1, `(.L_x_83) ;  /* 0x0000005000017945 */ /* 0x000fe40003800000 */
[----:B------:R-:W-:-:S05]  /*48e0*/  FFMA R179, R118, UR17, R179 ;  /* 0x0000001176b37c23 */ /* 0x000fca00080000b3 */
[----:B------:R0:W-:Y:S05]  /*48f0*/  @P1 STG.E desc[UR18][R110.64+0x20], R179 ;  /* 0x000020b36e001986 */ /* 0x0001ea000c101912 */
[----:B------:R-:W-:Y:S05]  /*4900*/  @!P4 BRA `(.L_x_84) ;  /* 0x000000000004c947 */ /* 0x000fea0003800000 */
[----:B------:R0:W5:Y:S02]  /*4910*/  LDG.E.LTC128B R212, desc[UR18][R176.64+0x20] ;  /* 0x00002012b0d47981 */ /* 0x000164000c1e1920 */
.L_x_84:
[----:B------:R-:W-:Y:S05]  /*4920*/  BSYNC B1 ;  /* 0x0000000000017941 */ /* 0x000fea0003800000 */
.L_x_83:
        /* <DEDUP_REMOVED lines=13> */
.L_x_86:
[----:B------:R-:W-:Y:S05]  /*4a00*/  BSYNC B1 ;  /* 0x0000000000017941 */ /* 0x000fea0003800000 */
.L_x_85:
        /* <DEDUP_REMOVED lines=15> */
.L_x_88:
[----:B------:R-:W-:Y:S05]  /*4b00*/  BSYNC B1 ;  /* 0x0000000000017941 */ /* 0x000fea0003800000 */
.L_x_87:
        /* <DEDUP_REMOVED lines=17> */
.L_x_90:
[----:B------:R-:W-:Y:S05]  /*4c20*/  BSYNC B1 ;  /* 0x0000000000017941 */ /* 0x000fea0003800000 */
.L_x_89:
[----:B-----5:R-:W-:Y:S01]  /*4c30*/  FMUL R183, R212, UR20 ;  /* 0x00000014d4b77c20 */ /* 0x020fe20008400000 */
[----:B------:R-:W-:Y:S01]  /*4c40*/  ISETP.GT.AND P4, PT, R10, 0x41, P0 ;  /* 0x000000410a00780c */ /* 0x000fe20000784270 */
[----:B------:R-:W-:Y:S02]  /*4c50*/  BSSY B1, `(.L_x_91) ;  /* 0x0000005000017945 */ /* 0x000fe40003800000 */
[----:B------:R-:W-:-:S05]  /*4c60*/  FFMA R183, R122, UR17, R183 ;  /* 0x000000117ab77c23 */ /* 0x000fca00080000b7 */
[----:B------:R0:W-:Y:S05]  /*4c70*/  @P1 STG.E desc[UR18][R114.64+0x20], R183 ;  /* 0x000020b772001986 */ /* 0x0001ea000c101912 */
[----:B------:R-:W-:Y:S05]  /*4c80*/  @!P4 BRA `(.L_x_92) ;  /* 0x000000000004c947 */ /* 0x000fea0003800000 */
[----:B------:R0:W5:Y:S02]  /*4c90*/  LDG.E.LTC128B R212, desc[UR18][R180.64+0x20] ;  /* 0x00002012b4d47981 */ /* 0x000164000c1e1920 */
.L_x_92:
[----:B------:R-:W-:Y:S05]  /*4ca0*/  BSYNC B1 ;  /* 0x0000000000017941 */ /* 0x000fea0003800000 */
.L_x_91:
        /* <DEDUP_REMOVED lines=13> */
.L_x_94:
[----:B------:R-:W-:Y:S05]  /*4d80*/  BSYNC B1 ;  /* 0x0000000000017941 */ /* 0x000fea0003800000 */
.L_x_93:
        /* <DEDUP_REMOVED lines=15> */
.L_x_96:
[----:B------:R-:W-:Y:S05]  /*4e80*/  BSYNC B1 ;  /* 0x0000000000017941 */ /* 0x000fea0003800000 */
.L_x_95:
        /* <DEDUP_REMOVED lines=17> */
.L_x_98:
[----:B------:R-:W-:Y:S05]  /*4fa0*/  BSYNC B1 ;  /* 0x0000000000017941 */ /* 0x000fea0003800000 */
.L_x_97:
[----:B-----5:R-:W-:Y:S01]  /*4fb0*/  FMUL R187, R212, UR20 ;  /* 0x00000014d4bb7c20 */ /* 0x020fe20008400000 */
[----:B------:R-:W-:Y:S01]  /*4fc0*/  ISETP.GT.AND P4, PT, R10, 0x49, P0 ;  /* 0x000000490a00780c */ /* 0x000fe20000784270 */
[----:B------:R-:W-:Y:S02]  /*4fd0*/  BSSY B1, `(.L_x_99) ;  /* 0x0000005000017945 */ /* 0x000fe40003800000 */
[----:B------:R-:W-:-:S05]  /*4fe0*/  FFMA R187, R126, UR17, R187 ;  /* 0x000000117ebb7c23 */ /* 0x000fca00080000bb */
[----:B------:R0:W-:Y:S05]  /*4ff0*/  @P1 STG.E desc[UR18][R118.64+0x20], R187 ;  /* 0x000020bb76001986 */ /* 0x0001ea000c101912 */
[----:B------:R-:W-:Y:S05]  /*5000*/  @!P4 BRA `(.L_x_100) ;  /* 0x000000000004c947 */ /* 0x000fea0003800000 */
[----:B------:R0:W5:Y:S02]  /*5010*/  LDG.E.LTC128B R212, desc[UR18][R184.64+0x20] ;  /* 0x00002012b8d47981 */ /* 0x000164000c1e1920 */
.L_x_100:
[----:B------:R-:W-:Y:S05]  /*5020*/  BSYNC B1 ;  /* 0x0000000000017941 */ /* 0x000fea0003800000 */
.L_x_99:
        /* <DEDUP_REMOVED lines=13> */
.L_x_102:
[----:B------:R-:W-:Y:S05]  /*5100*/  BSYNC B1 ;  /* 0x0000000000017941 */ /* 0x000fea0003800000 */
.L_x_101:
        /* <DEDUP_REMOVED lines=15> */
.L_x_104:
[----:B------:R-:W-:Y:S05]  /*5200*/  BSYNC B1 ;  /* 0x0000000000017941 */ /* 0x000fea0003800000 */
.L_x_103:
        /* <DEDUP_REMOVED lines=17> */
.L_x_106:
[----:B------:R-:W-:Y:S05]  /*5320*/  BSYNC B1 ;  /* 0x0000000000017941 */ /* 0x000fea0003800000 */
.L_x_105:
[----:B-----5:R-:W-:Y:S01]  /*5330*/  FMUL R191, R212, UR20 ;  /* 0x00000014d4bf7c20 */ /* 0x020fe20008400000 */
[----:B------:R-:W-:Y:S01]  /*5340*/  ISETP.GT.AND P4, PT, R10, 0x51, P0 ;  /* 0x000000510a00780c */ /* 0x000fe20000784270 */
[----:B------:R-:W-:Y:S02]  /*5350*/  BSSY B1, `(.L_x_107) ;  /* 0x0000005000017945 */ /* 0x000fe40003800000 */
[----:B------:R-:W-:-:S05]  /*5360*/  FFMA R191, R130, UR17, R191 ;  /* 0x0000001182bf7c23 */ /* 0x000fca00080000bf */
[----:B------:R0:W-:Y:S05]  /*5370*/  @P1 STG.E desc[UR18][R122.64+0x20], R191 ;  /* 0x000020bf7a001986 */ /* 0x0001ea000c101912 */
[----:B------:R-:W-:Y:S05]  /*5380*/  @!P4 BRA `(.L_x_108) ;  /* 0x000000000004c947 */ /* 0x000fea0003800000 */
[----:B------:R0:W5:Y:S02]  /*5390*/  LDG.E.LTC128B R212, desc[UR18][R188.64+0x20] ;  /* 0x00002012bcd47981 */ /* 0x000164000c1e1920 */
.L_x_108:
[----:B------:R-:W-:Y:S05]  /*53a0*/  BSYNC B1 ;  /* 0x0000000000017941 */ /* 0x000fea0003800000 */
.L_x_107:
        /* <DEDUP_REMOVED lines=13> */
.L_x_110:
[----:B------:R-:W-:Y:S05]  /*5480*/  BSYNC B1 ;  /* 0x0000000000017941 */ /* 0x000fea0003800000 */
.L_x_109:
        /* <DEDUP_REMOVED lines=15> */
.L_x_112:
[----:B------:R-:W-:Y:S05]  /*5580*/  BSYNC B1 ;  /* 0x0000000000017941 */ /* 0x000fea0003800000 */
.L_x_111:
        /* <DEDUP_REMOVED lines=17> */
.L_x_114:
[----:B------:R-:W-:Y:S05]  /*56a0*/  BSYNC B1 ;  /* 0x0000000000017941 */ /* 0x000fea0003800000 */
.L_x_113:
[----:B-----5:R-:W-:Y:S01]  /*56b0*/  FMUL R195, R212, UR20 ;  /* 0x00000014d4c37c20 */ /* 0x020fe20008400000 */
[----:B------:R-:W-:Y:S01]  /*56c0*/  ISETP.GT.AND P4, PT, R10, 0x59, P0 ;  /* 0x000000590a00780c */ /* 0x000fe20000784270 */
[----:B------:R-:W-:Y:S02]  /*56d0*/  BSSY B1, `(.L_x_115) ;  /* 0x0000005000017945 */ /* 0x000fe40003800000 */
[----:B------:R-:W-:-:S05]  /*56e0*/  FFMA R195, R134, UR17, R195 ;  /* 0x0000001186c37c23 */ /* 0x000fca00080000c3 */
[----:B------:R0:W-:Y:S05]  /*56f0*/  @P1 STG.E desc[UR18][R126.64+0x20], R195 ;  /* 0x000020c37e001986 */ /* 0x0001ea000c101912 */
[----:B------:R-:W-:Y:S05]  /*5700*/  @!P4 BRA `(.L_x_116) ;  /* 0x000000000004c947 */ /* 0x000fea0003800000 */
[----:B------:R0:W5:Y:S02]  /*5710*/  LDG.E.LTC128B R212, desc[UR18][R192.64+0x20] ;  /* 0x00002012c0d47981 */ /* 0x000164000c1e1920 */
.L_x_116:
[----:B------:R-:W-:Y:S05]  /*5720*/  BSYNC B1 ;  /* 0x0000000000017941 */ /* 0x000fea0003800000 */
.L_x_115:
        /* <DEDUP_REMOVED lines=13> */
.L_x_118:
[----:B------:R-:W-:Y:S05]  /*5800*/  BSYNC B1 ;  /* 0x0000000000017941 */ /* 0x000fea0003800000 */
.L_x_117:
        /* <DEDUP_REMOVED lines=15> */
.L_x_120:
[----:B------:R-:W-:Y:S05]  /*5900*/  BSYNC B1 ;  /* 0x0000000000017941 */ /* 0x000fea0003800000 */
.L_x_119:
        /* <DEDUP_REMOVED lines=17> */
.L_x_122:
[----:B------:R-:W-:Y:S05]  /*5a20*/  BSYNC B1 ;  /* 0x0000000000017941 */ /* 0x000fea0003800000 */
.L_x_121:
[----:B-----5:R-:W-:Y:S01]  /*5a30*/  FMUL R199, R212, UR20 ;  /* 0x00000014d4c77c20 */ /* 0x020fe20008400000 */
[----:B------:R-:W-:Y:S01]  /*5a40*/  ISETP.GT.AND P4, PT, R10, 0x61, P0 ;  /* 0x000000610a00780c */ /* 0x000fe20000784270 */
[----:B------:R-:W-:Y:S02]  /*5a50*/  BSSY B1, `(.L_x_123) ;  /* 0x0000005000017945 */ /* 0x000fe40003800000 */
[----:B------:R-:W-:-:S05]  /*5a60*/  FFMA R199, R138, UR17, R199 ;  /* 0x000000118ac77c23 */ /* 0x000fca00080000c7 */
[----:B------:R0:W-:Y:S05]  /*5a70*/  @P1 STG.E desc[UR18][R130.64+0x20], R199 ;  /* 0x000020c782001986 */ /* 0x0001ea000c101912 */
[----:B------:R-:W-:Y:S05]  /*5a80*/  @!P4 BRA `(.L_x_124) ;  /* 0x000000000004c947 */ /* 0x000fea0003800000 */
[----:B------:R0:W5:Y:S02]  /*5a90*/  LDG.E.LTC128B R212, desc[UR18][R196.64+0x20] ;  /* 0x00002012c4d47981 */ /* 0x000164000c1e1920 */
.L_x_124:
[----:B------:R-:W-:Y:S05]  /*5aa0*/  BSYNC B1 ;  /* 0x0000000000017941 */ /* 0x000fea0003800000 */
.L_x_123:
        /* <DEDUP_REMOVED lines=13> */
.L_x_126:
[----:B------:R-:W-:Y:S05]  /*5b80*/  BSYNC B1 ;  /* 0x0000000000017941 */ /* 0x000fea0003800000 */
.L_x_125:
        /* <DEDUP_REMOVED lines=15> */
.L_x_128:
[----:B------:R-:W-:Y:S05]  /*5c80*/  BSYNC B1 ;  /* 0x0000000000017941 */ /* 0x000fea0003800000 */
.L_x_127:
        /* <DEDUP_REMOVED lines=17> */
.L_x_130:
[----:B------:R-:W-:Y:S05]  /*5da0*/  BSYNC B1 ;  /* 0x0000000000017941 */ /* 0x000fea0003800000 */
.L_x_129:
[----:B-----5:R-:W-:Y:S01]  /*5db0*/  FMUL R203, R212, UR20 ;  /* 0x00000014d4cb7c20 */ /* 0x020fe20008400000 */
[----:B------:R-:W-:Y:S01]  /*5dc0*/  ISETP.GT.AND P4, PT, R10, 0x69, P0 ;  /* 0x000000690a00780c */ /* 0x000fe20000784270 */
[----:B------:R-:W-:Y:S02]  /*5dd0*/  BSSY B1, `(.L_x_131) ;  /* 0x0000005000017945 */ /* 0x000fe40003800000 */
[----:B------:R-:W-:-:S05]  /*5de0*/  FFMA R203, R142, UR17, R203 ;  /* 0x000000118ecb7c23 */ /* 0x000fca00080000cb */
[----:B------:R0:W-:Y:S05]  /*5df0*/  @P1 STG.E desc[UR18][R134.64+0x20], R203 ;  /* 0x000020cb86001986 */ /* 0x0001ea000c101912 */
[----:B------:R-:W-:Y:S05]  /*5e00*/  @!P4 BRA `(.L_x_132) ;  /* 0x000000000004c947 */ /* 0x000fea0003800000 */
[----:B------:R0:W5:Y:S02]  /*5e10*/  LDG.E.LTC128B R212, desc[UR18][R200.64+0x20] ;  /* 0x00002012c8d47981 */ /* 0x000164000c1e1920 */
.L_x_132:
[----:B------:R-:W-:Y:S05]  /*5e20*/  BSYNC B1 ;  /* 0x0000000000017941 */ /* 0x000fea0003800000 */
.L_x_131:
        /* <DEDUP_REMOVED lines=13> */
.L_x_134:
[----:B------:R-:W-:Y:S05]  /*5f00*/  BSYNC B1 ;  /* 0x0000000000017941 */ /* 0x000fea0003800000 */
.L_x_133:
        /* <DEDUP_REMOVED lines=15> */
.L_x_136:
[----:B------:R-:W-:Y:S05]  /*6000*/  BSYNC B1 ;  /* 0x0000000000017941 */ /* 0x000fea0003800000 */
.L_x_135:
[----:B------:R-:W-:Y:S01]  /*6010*/  IMAD.WIDE.U32 R204, R8, UR12, R204 ;  /* 0x0000000c08cc7c25 */ /* 0x000fe2000f8e00cc */
[----:B------:R-:W-:Y:S01]  /*6020*/  ISETP.GT.AND P5, PT, R10, 0x70, P0 ;  /* 0x000000700a00780c */ /* 0x000fe200007a4270 */
[----:B------:R-:W-:Y:S02]  /*6030*/  BSSY B1, `(.L_x_137) ;  /* 0x000000f000017945 */ /* 0x000fe40003800000 */
[----:B0-----:R-:W-:Y:S01]  /*6040*/  IMAD.IADD R203, R219, 0x1, R205 ;  /* 0x00000001dbcb7824 */ /* 0x001fe200078e02cd */
[----:B------:R-:W-:Y:S01]  /*6050*/  LEA R202, P1, R204, UR14, 0x2 ;  /* 0x0000000eccca7c11 */ /* 0x000fe2000f8210ff */
[----:B------:R-:W-:-:S03]  /*6060*/  IMAD.WIDE.U32 R206, R8, UR12, R206 ;  /* 0x0000000c08ce7c25 */ /* 0x000fc6000f8e00ce */
[----:B------:R-:W-:Y:S01]  /*6070*/  LEA.HI.X R203, R204, UR15, R203, 0x2, P1 ;  /* 0x0000000fcccb7c11 */ /* 0x000fe200088f14cb */
[----:B-----5:R-:W-:Y:S01]  /*6080*/  FMUL R204, R212, UR20 ;  /* 0x00000014d4cc7c20 */ /* 0x020fe20008400000 */
[----:B------:R-:W-:Y:S01]  /*6090*/  IADD3 R144, P1, R140, UR10, RZ ;  /* 0x0000000a8c907c10 */ /* 0x000fe2000ff3e0ff */
[----:B------:R-:W-:Y:S02]  /*60a0*/  IMAD.IADD R205, R219, 0x1, R207 ;  /* 0x00000001dbcd7824 */ /* 0x000fe400078e02cf */
[----:B------:R-:W-:Y:S01]  /*60b0*/  FFMA R213, R145, UR17, R204 ;  /* 0x0000001191d57c23 */ /* 0x000fe200080000cc */
[----:B------:R-:W-:Y:S02]  /*60c0*/  IADD3.X R145, R141, UR8, RZ, P1, !PT ;  /* 0x000000088d917c10 */ /* 0x000fe40008ffe4ff */
[----:B------:R-:W-:-:S03]  /*60d0*/  LEA R204, P1, R206, UR14, 0x2 ;  /* 0x0000000ececc7c11 */ /* 0x000fc6000f8210ff */
[----:B------:R0:W-:Y:S01]  /*60e0*/  @P4 STG.E desc[UR18][R144.64], R213 ;  /* 0x000000d590004986 */ /* 0x0001e2000c101912 */
[----:B------:R-:W-:Y:S01]  /*60f0*/  LEA.HI.X R205, R206, UR15, R205, 0x2, P1 ;  /* 0x0000000fcecd7c11 */ /* 0x000fe200088f14cd */
[----:B------:R-:W-:Y:S08]  /*6100*/  @!P5 BRA `(.L_x_138) ;  /* 0x000000000004d947 */ /* 0x000ff00003800000 */
[----:B------:R0:W5:Y:S02]  /*6110*/  LDG.E.LTC128B R212, desc[UR18][R202.64+0x20] ;  /* 0x00002012cad47981 */ /* 0x000164000c1e1920 */
.L_x_138:
[----:B------:R-:W-:Y:S05]  /*6120*/  BSYNC B1 ;  /* 0x0000000000017941 */ /* 0x000fea0003800000 */
.L_x_137:
[----:B------:R-:W-:Y:S01]  /*6130*/  ISETP.GT.AND P6, PT, R10, 0x71, P0 ;  /* 0x000000710a00780c */ /* 0x000fe200007c4270 */
[----:B-----5:R-:W-:Y:S01]  /*6140*/  FMUL R15, R212, UR20 ;  /* 0x00000014d40f7c20 */ /* 0x020fe20008400000 */
[----:B------:R-:W-:Y:S01]  /*6150*/  IMAD.WIDE.U32 R142, R12, 0x7, R142 ;  /* 0x000000070c8e7825 */ /* 0x000fe200078e008e */
[----:B------:R-:W-:Y:S03]  /*6160*/  BSSY B1, `(.L_x_139) ;  /* 0x0000008000017945 */ /* 0x000fe60003800000 */
[----:B------:R-:W-:Y:S01]  /*6170*/  FFMA R207, R146, UR17, R15 ;  /* 0x0000001192cf7c23 */ /* 0x000fe2000800000f */
[----:B------:R-:W-:-:S04]  /*6180*/  IMAD.IADD R143, R218, 0x1, R143 ;  /* 0x00000001da8f7824 */ /* 0x000fc800078e028f */
[----:B------:R0:W-:Y:S01]  /*6190*/  @P5 STG.E desc[UR18][R138.64+0x20], R207 ;  /* 0x000020cf8a005986 */ /* 0x0001e2000c101912 */
[C---:B------:R-:W-:Y:S02]  /*61a0*/  IADD3 R15, P4, P5, R14.reuse, R12, R142 ;  /* 0x0000000c0e0f7210 */ /* 0x040fe40007d9e08e */
[----:B------:R-:W-:Y:S01]  /*61b0*/  IADD3 R14, P1, R14, R142, RZ ;  /* 0x0000008e0e0e7210 */ /* 0x000fe20007f3e0ff */
[----:B------:R-:W-:-:S12]  /*61c0*/  @!P6 BRA `(.L_x_140) ;  /* 0x000000000004e947 */ /* 0x000fd80003800000 */
[----:B------:R0:W5:Y:S02]  /*61d0*/  LDG.E.LTC128B R212, desc[UR18][R204.64+0x20] ;  /* 0x00002012ccd47981 */ /* 0x000164000c1e1920 */
.L_x_140:
[----:B------:R-:W-:Y:S05]  /*61e0*/  BSYNC B1 ;  /* 0x0000000000017941 */ /* 0x000fea0003800000 */
.L_x_139:
[----:B-----5:R-:W-:Y:S01]  /*61f0*/  FMUL R12, R212, UR20 ;  /* 0x00000014d40c7c20 */ /* 0x020fe20008400000 */
[----:B------:R-:W-:Y:S01]  /*6200*/  IADD3.X R16, R17, R13, R143, P4, P5 ;  /* 0x0000000d11107210 */ /* 0x000fe200027ea48f */
[----:B------:R-:W-:Y:S01]  /*6210*/  IMAD.X R17, R143, 0x1, R17, P1 ;  /* 0x000000018f117824 */ /* 0x000fe200008e0611 */
[----:B------:R-:W-:Y:S01]  /*6220*/  ISETP.GT.AND P1, PT, R10, 0x78, P2 ;  /* 0x000000780a00780c */ /* 0x000fe20001724270 */
[----:B------:R-:W-:Y:S01]  /*6230*/  FFMA R147, R147, UR17, R12 ;  /* 0x0000001193937c23 */ /* 0x000fe2000800000c */
[C---:B------:R-:W-:Y:S01]  /*6240*/  LEA R12, P4, R14.reuse, UR14, 0x2 ;  /* 0x0000000e0e0c7c11 */ /* 0x040fe2000f8810ff */
[----:B------:R-:W-:Y:S03]  /*6250*/  BSSY B1, `(.L_x_141) ;  /* 0x0000005000017945 */ /* 0x000fe60003800000 */
[----:B------:R0:W-:Y:S01]  /*6260*/  @P6 STG.E desc[UR18][R144.64+0x20], R147 ;  /* 0x0000209390006986 */ /* 0x0001e2000c101912 */
[----:B------:R-:W-:-:S06]  /*6270*/  LEA.HI.X R13, R14, UR15, R17, 0x2, P4 ;  /* 0x0000000f0e0d7c11 */ /* 0x000fcc000a0f1411 */
[----:B------:R-:W-:Y:S05]  /*6280*/  @!P1 BRA `(.L_x_142) ;  /* 0x0000000000049947 */ /* 0x000fea0003800000 */
[----:B------:R0:W5:Y:S02]  /*6290*/  LDG.E.LTC128B R212, desc[UR18][R12.64] ;  /* 0x000000120cd47981 */ /* 0x000164000c1e1920 */
.L_x_142:
[----:B------:R-:W-:Y:S05]  /*62a0*/  BSYNC B1 ;  /* 0x0000000000017941 */ /* 0x000fea0003800000 */
.L_x_141:
[----:B0----5:R-:W-:Y:S01]  /*62b0*/  FMUL R13, R212, UR20 ;  /* 0x00000014d40d7c20 */ /* 0x021fe20008400000 */
[----:B------:R-:W-:Y:S01]  /*62c0*/  IADD3 R12, P4, R138, UR10, RZ ;  /* 0x0000000a8a0c7c10 */ /* 0x000fe2000ff9e0ff */
[----:B------:R-:W-:Y:S01]  /*62d0*/  BSSY B1, `(.L_x_143) ;  /* 0x000000a000017945 */ /* 0x000fe20003800000 */
[----:B------:R-:W-:Y:S01]  /*62e0*/  ISETP.GT.AND P2, PT, R10, 0x79, P2 ;  /* 0x000000790a00780c */ /* 0x000fe20001744270 */
[----:B------:R-:W-:Y:S01]  /*62f0*/  FFMA R17, R148, UR17, R13 ;  /* 0x0000001194117c23 */ /* 0x000fe2000800000d */
[----:B------:R-:W-:Y:S01]  /*6300*/  IADD3.X R13, R139, UR8, RZ, P4, !PT ;  /* 0x000000088b0d7c10 */ /* 0x000fe2000a7fe4ff */
[----:B------:R-:W-:Y:S01]  /*6310*/  IMAD.WIDE.U32 R208, R8, UR12, R208 ;  /* 0x0000000c08d07c25 */ /* 0x000fe2000f8e00d0 */
[----:B------:R-:W-:-:S03]  /*6320*/  LEA R14, P4, R15, UR14, 0x2 ;  /* 0x0000000e0f0e7c11 */ /* 0x000fc6000f8810ff */
[----:B------:R0:W-:Y:S01]  /*6330*/  @P1 STG.E desc[UR18][R12.64], R17 ;  /* 0x000000110c001986 */ /* 0x0001e2000c101912 */
[----:B------:R-:W-:-:S05]  /*6340*/  LEA.HI.X R15, R15, UR15, R16, 0x2, P4 ;  /* 0x0000000f0f0f7c11 */ /* 0x000fca000a0f1410 */
[----:B------:R-:W-:Y:S05]  /*6350*/  @!P2 BRA `(.L_x_144) ;  /* 0x000000000004a947 */ /* 0x000fea0003800000 */
[----:B------:R0:W5:Y:S02]  /*6360*/  LDG.E.LTC128B R212, desc[UR18][R14.64] ;  /* 0x000000120ed47981 */ /* 0x000164000c1e1920 */
.L_x_144:
[----:B------:R-:W-:Y:S05]  /*6370*/  BSYNC B1 ;  /* 0x0000000000017941 */ /* 0x000fea0003800000 */
.L_x_143:
[----:B0-----:R-:W-:Y:S01]  /*6380*/  IADD3 R14, P1, R144, UR10, RZ ;  /* 0x0000000a900e7c10 */ /* 0x001fe2000ff3e0ff */
[----:B-----5:R-:W-:Y:S01]  /*6390*/  FMUL R142, R212, UR20 ;  /* 0x00000014d48e7c20 */ /* 0x020fe20008400000 */
[----:B------:R-:W-:Y:S01]  /*63a0*/  ISETP.GT.AND P4, PT, R10, 0x78, P0 ;  /* 0x000000780a00780c */ /* 0x000fe20000784270 */
[----:B------:R-:W-:Y:S01]  /*63b0*/  IMAD.IADD R17, R219, 0x1, R209 ;  /* 0x00000001db117824 */ /* 0x000fe200078e02d1 */
[----:B------:R-:W-:Y:S01]  /*63c0*/  IADD3.X R15, R145, UR8, RZ, P1, !PT ;  /* 0x00000008910f7c10 */ /* 0x000fe20008ffe4ff */
[----:B------:R-:W-:Y:S01]  /*63d0*/  FFMA R149, R149, UR17, R142 ;  /* 0x0000001195957c23 */ /* 0x000fe2000800008e */
[----:B------:R-:W-:Y:S01]  /*63e0*/  LEA R16, P5, R208, UR14, 0x2 ;  /* 0x0000000ed0107c11 */ /* 0x000fe2000f8a10ff */
[----:B------:R-:W-:Y:S01]  /*63f0*/  BSSY B1, `(.L_x_145) ;  /* 0x0000006000017945 */ /* 0x000fe20003800000 */
[----:B------:R-:W-:Y:S02]  /*6400*/  IMAD.WIDE.U32 R152, R8, UR12, R152 ;  /* 0x0000000c08987c25 */ /* 0x000fe4000f8e0098 */
[----:B------:R0:W-:Y:S01]  /*6410*/  @P2 STG.E desc[UR18][R14.64], R149 ;  /* 0x000000950e002986 */ /* 0x0001e2000c101912 */
[----:B------:R-:W-:-:S04]  /*6420*/  LEA.HI.X R17, R208, UR15, R17, 0x2, P5 ;  /* 0x0000000fd0117c11 */ /* 0x000fc8000a8f1411 */
[----:B------:R-:W-:Y:S05]  /*6430*/  @!P4 BRA `(.L_x_146) ;  /* 0x000000000004c947 */ /* 0x000fea0003800000 */
[----:B------:R0:W5:Y:S02]  /*6440*/  LDG.E.LTC128B R212, desc[UR18][R16.64+0x20] ;  /* 0x0000201210d47981 */ /* 0x000164000c1e1920 */
.L_x_146:
[----:B------:R-:W-:Y:S05]  /*6450*/  BSYNC B1 ;  /* 0x0000000000017941 */ /* 0x000fea0003800000 */
.L_x_145:
[----:B-----5:R-:W-:Y:S01]  /*6460*/  FMUL R143, R212, UR20 ;  /* 0x00000014d48f7c20 */ /* 0x020fe20008400000 */
[----:B------:R-:W-:Y:S01]  /*6470*/  ISETP.GT.AND P1, PT, R10, 0x79, P0 ;  /* 0x000000790a00780c */ /* 0x000fe20000724270 */
[----:B------:R-:W-:Y:S01]  /*6480*/  IMAD.IADD R219, R219, 0x1, R153 ;  /* 0x00000001dbdb7824 */ /* 0x000fe200078e0299 */
[----:B------:R-:W-:Y:S01]  /*6490*/  LEA R142, P2, R152, UR14, 0x2 ;  /* 0x0000000e988e7c11 */ /* 0x000fe2000f8410ff */
[----:B------:R-:W-:Y:S01]  /*64a0*/  FFMA R147, R150, UR17, R143 ;  /* 0x0000001196937c23 */ /* 0x000fe2000800008f */
[----:B------:R-:W-:Y:S01]  /*64b0*/  BSSY B1, `(.L_x_147) ;  /* 0x0000006000017945 */ /* 0x000fe20003800000 */
[----:B------:R-:W-:Y:S02]  /*64c0*/  ISETP.GT.AND P0, PT, R9, 0x80, PT ;  /* 0x000000800900780c */ /* 0x000fe40003f04270 */
[----:B------:R-:W-:Y:S01]  /*64d0*/  LEA.HI.X R143, R152, UR15, R219, 0x2, P2 ;  /* 0x0000000f988f7c11 */ /* 0x000fe200090f14db */
[----:B------:R0:W-:Y:S05]  /*64e0*/  @P4 STG.E desc[UR18][R12.64+0x20], R147 ;  /* 0x000020930c004986 */ /* 0x0001ea000c101912 */
[----:B------:R-:W-:Y:S05]  /*64f0*/  @!P1 BRA `(.L_x_148) ;  /* 0x0000000000049947 */ /* 0x000fea0003800000 */
[----:B------:R0:W5:Y:S02]  /*6500*/  LDG.E.LTC128B R212, desc[UR18][R142.64+0x20] ;  /* 0x000020128ed47981 */ /* 0x000164000c1e1920 */
.L_x_148:
[----:B------:R-:W-:Y:S05]  /*6510*/  BSYNC B1 ;  /* 0x0000000000017941 */ /* 0x000fea0003800000 */
.L_x_147:
[----:B-----5:R-:W-:Y:S01]  /*6520*/  FMUL R8, R212, UR20 ;  /* 0x00000014d4087c20 */ /* 0x020fe20008400000 */
[----:B------:R-:W-:Y:S01]  /*6530*/  ISETP.GT.AND P2, PT, R10, RZ, P0 ;  /* 0x000000ff0a00720c */ /* 0x000fe20000744270 */
[----:B------:R-:W-:Y:S02]  /*6540*/  BSSY B1, `(.L_x_149) ;  /* 0x0000005000017945 */ /* 0x000fe40003800000 */
[----:B------:R-:W-:-:S05]  /*6550*/  FFMA R151, R151, UR17, R8 ;  /* 0x0000001197977c23 */ /* 0x000fca0008000008 */
[----:B------:R0:W-:Y:S05]  /*6560*/  @P1 STG.E desc[UR18][R14.64+0x20], R151 ;  /* 0x000020970e001986 */ /* 0x0001ea000c101912 */
[----:B------:R-:W-:Y:S05]  /*6570*/  @!P2 BRA `(.L_x_150) ;  /* 0x000000000004a947 */ /* 0x000fea0003800000 */
[----:B------:R0:W5:Y:S02]  /*6580*/  LDG.E.LTC128B R212, desc[UR18][R22.64+0x200] ;  /* 0x0002001216d47981 */ /* 0x000164000c1e1920 */
.L_x_150:
[----:B------:R-:W-:Y:S05]  /*6590*/  BSYNC B1 ;  /* 0x0000000000017941 */ /* 0x000fea0003800000 */
.L_x_149:
[----:B0----5:R-:W-:Y:S01]  /*65a0*/  FMUL R147, R212, UR20 ;  /* 0x00000014d4937c20 */ /* 0x021fe20008400000 */
[----:B------:R-:W-:Y:S01]  /*65b0*/  ISETP.GT.AND P4, PT, R10, 0x1, P0 ;  /* 0x000000010a00780c */ /* 0x000fe20000784270 */
[----:B------:R-:W-:Y:S01]  /*65c0*/  BSSY B1, `(.L_x_151) ;  /* 0x0000006000017945 */ /* 0x000fe20003800000 */
[----:B------:R-:W-:Y:S01]  /*65d0*/  ISETP.GT.AND P1, PT, R9, 0x88, PT ;  /* 0x000000880900780c */ /* 0x000fe20003f24270 */
[----:B------:R-:W-:-:S05]  /*65e0*/  FFMA R147, R24, UR17, R147 ;  /* 0x0000001118937c23 */ /* 0x000fca0008000093 */
[----:B------:R0:W-:Y:S05]  /*65f0*/  @P2 STG.E desc[UR18][R18.64+0x200], R147 ;  /* 0x0002009312002986 */ /* 0x0001ea000c101912 */
[----:B------:R-:W-:Y:S05]  /*6600*/  @!P4 BRA `(.L_x_152) ;  /* 0x000000000004c947 */ /* 0x000fea0003800000 */
[----:B------:R0:W5:Y:S02]  /*6610*/  LDG.E.LTC128B R212, desc[UR18][R88.64+0x200] ;  /* 0x0002001258d47981 */ /* 0x000164000c1e1920 */
.L_x_152:
[----:B------:R-:W-:Y:S05]  /*6620*/  BSYNC B1 ;  /* 0x0000000000017941 */ /* 0x000fea0003800000 */
.L_x_151:
[----:B-----5:R-:W-:Y:S01]  /*6630*/  FMUL R8, R212, UR20 ;  /* 0x00000014d4087c20 */ /* 0x020fe20008400000 */
[----:B------:R-:W-:Y:S01]  /*6640*/  ISETP.GT.AND P2, PT, R10, RZ, P1 ;  /* 0x000000ff0a00720c */ /* 0x000fe20000f44270 */
[----:B------:R-:W-:Y:S02]  /*6650*/  BSSY B1, `(.L_x_153) ;  /* 0x0000005000017945 */ /* 0x000fe40003800000 */
[----:B------:R-:W-:-:S05]  /*6660*/  FFMA R25, R25, UR17, R8 ;  /* 0x0000001119197c23 */ /* 0x000fca0008000008 */
[----:B------:R0:W-:Y:S05]  /*6670*/  @P4 STG.E desc[UR18][R20.64+0x200], R25 ;  /* 0x0002001914004986 */ /* 0x0001ea000c101912 */
[----:B------:R-:W-:Y:S05]  /*6680*/  @!P2 BRA `(.L_x_154) ;  /* 0x000000000004a947 */ /* 0x000fea0003800000 */
[----:B------:R0:W5:Y:S02]  /*6690*/  LDG.E.LTC128B R212, desc[UR18][R22.64+0x220] ;  /* 0x0002201216d47981 */ /* 0x000164000c1e1920 */
.L_x_154:
[----:B------:R-:W-:Y:S05]  /*66a0*/  BSYNC B1 ;  /* 0x0000000000017941 */ /* 0x000fea0003800000 */
.L_x_153:
[----:B-----5:R-:W-:Y:S01]  /*66b0*/  FMUL R9, R212, UR20 ;  /* 0x00000014d4097c20 */ /* 0x020fe20008400000 */
[----:B------:R-:W-:Y:S01]  /*66c0*/  ISETP.GT.AND P4, PT, R10, 0x1, P1 ;  /* 0x000000010a00780c */ /* 0x000fe20000f84270 */
[----:B------:R-:W-:Y:S02]  /*66d0*/  BSSY B1, `(.L_x_155) ;  /* 0x0000005000017945 */ /* 0x000fe40003800000 */
[----:B------:R-:W-:-:S05]  /*66e0*/  FFMA R9, R26, UR17, R9 ;  /* 0x000000111a097c23 */ /* 0x000fca0008000009 */
[----:B------:R0:W-:Y:S05]  /*66f0*/  @P2 STG.E desc[UR18][R18.64+0x220], R9 ;  /* 0x0002200912002986 */ /* 0x0001ea000c101912 */
[----:B------:R-:W-:Y:S05]  /*6700*/  @!P4 BRA `(.L_x_156) ;  /* 0x000000000004c947 */ /* 0x000fea0003800000 */
[----:B------:R0:W5:Y:S02]  /*6710*/  LDG.E.LTC128B R212, desc[UR18][R88.64+0x220] ;  /* 0x0002201258d47981 */ /* 0x000164000c1e1920 */
.L_x_156:
[----:B------:R-:W-:Y:S05]  /*6720*/  BSYNC B1 ;  /* 0x0000000000017941 */ /* 0x000fea0003800000 */
.L_x_155:
[----:B-----5:R-:W-:Y:S01]  /*6730*/  FMUL R8, R212, UR20 ;  /* 0x00000014d4087c20 */ /* 0x020fe20008400000 */
[----:B------:R-:W-:Y:S01]  /*6740*/  ISETP.GT.AND P2, PT, R10, 0x8, P0 ;  /* 0x000000080a00780c */ /* 0x000fe20000744270 */
[----:B------:R-:W-:Y:S02]  /*6750*/  BSSY B1, `(.L_x_157) ;  /* 0x0000005000017945 */ /* 0x000fe40003800000 */
[----:B------:R-:W-:-:S05]  /*6760*/  FFMA R27, R27, UR17, R8 ;  /* 0x000000111b1b7c23 */ /* 0x000fca0008000008 */
[----:B------:R0:W-:Y:S05]  /*6770*/  @P4 STG.E desc[UR18][R20.64+0x220], R27 ;  /* 0x0002201b14004986 */ /* 0x0001ea000c101912 */
[----:B------:R-:W-:Y:S05]  /*6780*/  @!P2 BRA `(.L_x_158) ;  /* 0x000000000004a947 */ /* 0x000fea0003800000 */
[----:B------:R0:W5:Y:S02]  /*6790*/  LDG.E.LTC128B R212, desc[UR18][R214.64+0x200] ;  /* 0x00020012d6d47981 */ /* 0x000164000c1e1920 */
.L_x_158:
[----:B------:R-:W-:Y:S05]  /*67a0*/  BSYNC B1 ;  /* 0x0000000000017941 */ /* 0x000fea0003800000 */
.L_x_157:
[----:B0----5:R-:W-:Y:S01]  /*67b0*/  FMUL R9, R212, UR20 ;  /* 0x00000014d4097c20 */ /* 0x021fe20008400000 */
[----:B------:R-:W-:Y:S01]  /*67c0*/  ISETP.GT.AND P4, PT, R10, 0x9, P0 ;  /* 0x000000090a00780c */ /* 0x000fe20000784270 */
[----:B------:R-:W-:Y:S02]  /*67d0*/  BSSY B1, `(.L_x_159) ;  /* 0x0000005000017945 */ /* 0x000fe40003800000 */
[----:B------:R-:W-:-:S05]  /*67e0*/  FFMA R9, R28, UR17, R9 ;  /* 0x000000111c097c23 */ /* 0x000fca0008000009 */
[----:B------:R0:W-:Y:S05]  /*67f0*/  @P2 STG.E desc[UR18][R156.64+0x200], R9 ;  /* 0x000200099c002986 */ /* 0x0001ea000c101912 */
[----:B------:R-:W-:Y:S05]  /*6800*/  @!P4 BRA `(.L_x_160) ;  /* 0x000000000004c947 */ /* 0x000fea0003800000 */
[----:B------:R0:W5:Y:S02]  /*6810*/  LDG.E.LTC128B R212, desc[UR18][R216.64+0x200] ;  /* 0x00020012d8d47981 */ /* 0x000164000c1e1920 */
.L_x_160:
[----:B------:R-:W-:Y:S05]  /*6820*/  BSYNC B1 ;  /* 0x0000000000017941 */ /* 0x000fea0003800000 */
.L_x_159:
[----:B-----5:R-:W-:Y:S01]  /*6830*/  FMUL R8, R212, UR20 ;  /* 0x00000014d4087c20 */ /* 0x020fe20008400000 */
[----:B------:R-:W-:Y:S01]  /*6840*/  ISETP.GT.AND P2, PT, R10, 0x8, P1 ;  /* 0x000000080a00780c */ /* 0x000fe20000f44270 */
[----:B------:R-:W-:Y:S02]  /*6850*/  BSSY B1, `(.L_x_161) ;  /* 0x0000005000017945 */ /* 0x000fe40003800000 */
[----:B------:R-:W-:-:S05]  /*6860*/  FFMA R29, R29, UR17, R8 ;  /* 0x000000111d1d7c23 */ /* 0x000fca0008000008 */
[----:B------:R0:W-:Y:S05]  /*6870*/  @P4 STG.E desc[UR18][R92.64+0x200], R29 ;  /* 0x0002001d5c004986 */ /* 0x0001ea000c101912 */
[----:B------:R-:W-:Y:S05]  /*6880*/  @!P2 BRA `(.L_x_162) ;  /* 0x000000000004a947 */ /* 0x000fea0003800000 */
[----:B------:R0:W5:Y:S02]  /*6890*/  LDG.E.LTC128B R212, desc[UR18][R214.64+0x220] ;  /* 0x00022012d6d47981 */ /* 0x000164000c1e1920 */
.L_x_162:
[----:B------:R-:W-:Y:S05]  /*68a0*/  BSYNC B1 ;  /* 0x0000000000017941 */ /* 0x000fea0003800000 */
.L_x_161:
[----:B0----5:R-:W-:Y:S01]  /*68b0*/  FMUL R9, R212, UR20 ;  /* 0x00000014d4097c20 */ /* 0x021fe20008400000 */
[----:B------:R-:W-:Y:S01]  /*68c0*/  ISETP.GT.AND P4, PT, R10, 0x9, P1 ;  /* 0x000000090a00780c */ /* 0x000fe20000f84270 */
[----:B------:R-:W-:Y:S02]  /*68d0*/  BSSY B1, `(.L_x_163) ;  /* 0x0000005000017945 */ /* 0x000fe40003800000 */
[----:B------:R-:W-:-:S05]  /*68e0*/  FFMA R9, R30, UR17, R9 ;  /* 0x000000111e097c23 */ /* 0x000fca0008000009 */
[----:B------:R0:W-:Y:S05]  /*68f0*/  @P2 STG.E desc[UR18][R156.64+0x220], R9 ;  /* 0x000220099c002986 */ /* 0x0001ea000c101912 */
[----:B------:R-:W-:Y:S05]  /*6900*/  @!P4 BRA `(.L_x_164) ;  /* 0x000000000004c947 */ /* 0x000fea0003800000 */
[----:B------:R0:W5:Y:S02]  /*6910*/  LDG.E.LTC128B R212, desc[UR18][R216.64+0x220] ;  /* 0x00022012d8d47981 */ /* 0x000164000c1e1920 */
.L_x_164:
[----:B------:R-:W-:Y:S05]  /*6920*/  BSYNC B1 ;  /* 0x0000000000017941 */ /* 0x000fea0003800000 */
.L_x_163:
[----:B-----5:R-:W-:Y:S01]  /*6930*/  FMUL R8, R212, UR20 ;  /* 0x00000014d4087c20 */ /* 0x020fe20008400000 */
[----:B------:R-:W-:Y:S01]  /*6940*/  ISETP.GT.AND P2, PT, R10, 0x10, P0 ;  /* 0x000000100a00780c */ /* 0x000fe20000744270 */
[----:B------:R-:W-:Y:S02]  /*6950*/  BSSY B1, `(.L_x_165) ;  /* 0x0000005000017945 */ /* 0x000fe40003800000 */
[----:B------:R-:W-:-:S05]  /*6960*/  FFMA R31, R31, UR17, R8 ;  /* 0x000000111f1f7c23 */ /* 0x000fca0008000008 */
[----:B------:R0:W-:Y:S05]  /*6970*/  @P4 STG.E desc[UR18][R92.64+0x220], R31 ;  /* 0x0002201f5c004986 */ /* 0x0001ea000c101912 */
[----:B------:R-:W-:Y:S05]  /*6980*/  @!P2 BRA `(.L_x_166) ;  /* 0x000000000004a947 */ /* 0x000fea0003800000 */
[----:B------:R0:W5:Y:S02]  /*6990*/  LDG.E.LTC128B R212, desc[UR18][R94.64+0x200] ;  /* 0x000200125ed47981 */ /* 0x000164000c1e1920 */
.L_x_166:
[----:B------:R-:W-:Y:S05]  /*69a0*/  BSYNC B1 ;  /* 0x0000000000017941 */ /* 0x000fea0003800000 */
.L_x_165:
[----:B0----5:R-:W-:Y:S01]  /*69b0*/  FMUL R9, R212, UR20 ;  /* 0x00000014d4097c20 */ /* 0x021fe20008400000 */
[----:B------:R-:W-:Y:S01]  /*69c0*/  ISETP.GT.AND P4, PT, R10, 0x11, P0 ;  /* 0x000000110a00780c */ /* 0x000fe20000784270 */
[----:B------:R-:W-:Y:S02]  /*69d0*/  BSSY B1, `(.L_x_167) ;  /* 0x0000005000017945 */ /* 0x000fe40003800000 */
[----:B------:R-:W-:-:S05]  /*69e0*/  FFMA R9, R32, UR17, R9 ;  /* 0x0000001120097c23 */ /* 0x000fca0008000009 */
[----:B------:R0:W-:Y:S05]  /*69f0*/  @P2 STG.E desc[UR18][R154.64+0x200], R9 ;  /* 0x000200099a002986 */ /* 0x0001ea000c101912 */
[----:B------:R-:W-:Y:S05]  /*6a00*/  @!P4 BRA `(.L_x_168) ;  /* 0x000000000004c947 */ /* 0x000fea0003800000 */
[----:B------:R0:W5:Y:S02]  /*6a10*/  LDG.E.LTC128B R212, desc[UR18][R210.64+0x200] ;  /* 0x00020012d2d47981 */ /* 0x000164000c1e1920 */
.L_x_168:
[----:B------:R-:W-:Y:S05]  /*6a20*/  BSYNC B1 ;  /* 0x0000000000017941 */ /* 0x000fea0003800000 */
.L_x_167:
[----:B-----5:R-:W-:Y:S01]  /*6a30*/  FMUL R8, R212, UR20 ;  /* 0x00000014d4087c20 */ /* 0x020fe20008400000 */
[----:B------:R-:W-:Y:S01]  /*6a40*/  ISETP.GT.AND P2, PT, R10, 0x10, P1 ;  /* 0x000000100a00780c */ /* 0x000fe20000f44270 */
[----:B------:R-:W-:Y:S02]  /*6a50*/  BSSY B1, `(.L_x_169) ;  /* 0x0000005000017945 */ /* 0x000fe40003800000 */
[----:B------:R-:W-:-:S05]  /*6a60*/  FFMA R33, R33, UR17, R8 ;  /* 0x0000001121217c23 */ /* 0x000fca0008000008 */
[----:B------:R0:W-:Y:S05]  /*6a70*/  @P4 STG.E desc[UR18][R96.64+0x200], R33 ;  /* 0x0002002160004986 */ /* 0x0001ea000c101912 */
[----:B------:R-:W-:Y:S05]  /*6a80*/  @!P2 BRA `(.L_x_170) ;  /* 0x000000000004a947 */ /* 0x000fea0003800000 */
[----:B------:R0:W5:Y:S02]  /*6a90*/  LDG.E.LTC128B R212, desc[UR18][R94.64+0x220] ;  /* 0x000220125ed47981 */ /* 0x000164000c1e1920 */
.L_x_170:
[----:B------:R-:W-:Y:S05]  /*6aa0*/  BSYNC B1 ;  /* 0x0000000000017941 */ /* 0x000fea0003800000 */
.L_x_169:
[----:B0----5:R-:W-:Y:S01]  /*6ab0*/  FMUL R9, R212, UR20 ;  /* 0x00000014d4097c20 */ /* 0x021fe20008400000 */
[----:B------:R-:W-:Y:S01]  /*6ac0*/  ISETP.GT.AND P4, PT, R10, 0x11, P1 ;  /* 0x000000110a00780c */ /* 0x000fe20000f84270 */
[----:B------:R-:W-:Y:S02]  /*6ad0*/  BSSY B1, `(.L_x_171) ;  /* 0x0000005000017945 */ /* 0x000fe40003800000 */
[----:B------:R-:W-:-:S05]  /*6ae0*/  FFMA R9, R34, UR17, R9 ;  /* 0x0000001122097c23 */ /* 0x000fca0008000009 */
[----:B------:R0:W-:Y:S05]  /*6af0*/  @P2 STG.E desc[UR18][R154.64+0x220], R9 ;  /* 0x000220099a002986 */ /* 0x0001ea000c101912 */
[----:B------:R-:W-:Y:S05]  /*6b00*/  @!P4 BRA `(.L_x_172) ;  /* 0x000000000004c947 */ /* 0x000fea0003800000 */
[----:B------:R0:W5:Y:S02]  /*6b10*/  LDG.E.LTC128B R212, desc[UR18][R210.64+0x220] ;  /* 0x00022012d2d47981 */ /* 0x000164000c1e1920 */
.L_x_172:
[----:B------:R-:W-:Y:S05]  /*6b20*/  BSYNC B1 ;  /* 0x0000000000017941 */ /* 0x000fea0003800000 */
.L_x_171:
[----:B-----5:R-:W-:Y:S01]  /*6b30*/  FMUL R8, R212, UR20 ;  /* 0x00000014d4087c20 */ /* 0x020fe20008400000 */
[----:B------:R-:W-:Y:S01]  /*6b40*/  ISETP.GT.AND P2, PT, R10, 0x18, P0 ;  /* 0x000000180a00780c */ /* 0x000fe20000744270 */
[----:B------:R-:W-:Y:S02]  /*6b50*/  BSSY B1, `(.L_x_173) ;  /* 0x0000005000017945 */ /* 0x000fe40003800000 */
[----:B------:R-:W-:-:S05]  /*6b60*/  FFMA R35, R35, UR17, R8 ;  /* 0x0000001123237c23 */ /* 0x000fca0008000008 */
[----:B------:R0:W-:Y:S05]  /*6b70*/  @P4 STG.E desc[UR18][R96.64+0x220], R35 ;  /* 0x0002202360004986 */ /* 0x0001ea000c101912 */
[----:B------:R-:W-:Y:S05]  /*6b80*/  @!P2 BRA `(.L_x_174) ;  /* 0x000000000004a947 */ /* 0x000fea0003800000 */
[----:B------:R0:W5:Y:S02]  /*6b90*/  LDG.E.LTC128B R212, desc[UR18][R158.64+0x200] ;  /* 0x000200129ed47981 */ /* 0x000164000c1e1920 */
.L_x_174:
[----:B------:R-:W-:Y:S05]  /*6ba0*/  BSYNC B1 ;  /* 0x0000000000017941 */ /* 0x000fea0003800000 */
.L_x_173:
[----:B0----5:R-:W-:Y:S01]  /*6bb0*/  FMUL R9, R212, UR20 ;  /* 0x00000014d4097c20 */ /* 0x021fe20008400000 */
[----:B------:R-:W-:Y:S01]  /*6bc0*/  ISETP.GT.AND P4, PT, R10, 0x19, P0 ;  /* 0x000000190a00780c */ /* 0x000fe20000784270 */
[----:B------:R-:W-:Y:S02]  /*6bd0*/  BSSY B1, `(.L_x_175) ;  /* 0x0000005000017945 */ /* 0x000fe40003800000 */
[----:B------:R-:W-:-:S05]  /*6be0*/  FFMA R9, R36, UR17, R9 ;  /* 0x0000001124097c23 */ /* 0x000fca0008000009 */
[----:B------:R0:W-:Y:S05]  /*6bf0*/  @P2 STG.E desc[UR18][R90.64+0x200], R9 ;  /* 0x000200095a002986 */ /* 0x0001ea000c101912 */
[----:B------:R-:W-:Y:S05]  /*6c00*/  @!P4 BRA `(.L_x_176) ;  /* 0x000000000004c947 */ /* 0x000fea0003800000 */
[----:B------:R0:W5:Y:S02]  /*6c10*/  LDG.E.LTC128B R212, desc[UR18][R160.64+0x200] ;  /* 0x00020012a0d47981 */ /* 0x000164000c1e1920 */
.L_x_176:
[----:B------:R-:W-:Y:S05]  /*6c20*/  BSYNC B1 ;  /* 0x0000000000017941 */ /* 0x000fea0003800000 */
.L_x_175:
[----:B-----5:R-:W-:Y:S01]  /*6c30*/  FMUL R8, R212, UR20 ;  /* 0x00000014d4087c20 */ /* 0x020fe20008400000 */
[----:B------:R-:W-:Y:S01]  /*6c40*/  ISETP.GT.AND P2, PT, R10, 0x18, P1 ;  /* 0x000000180a00780c */ /* 0x000fe20000f44270 */
[----:B------:R-:W-:Y:S02]  /*6c50*/  BSSY B1, `(.L_x_177) ;  /* 0x0000005000017945 */ /* 0x000fe40003800000 */
[----:B------:R-:W-:-:S05]  /*6c60*/  FFMA R37, R37, UR17, R8 ;  /* 0x0000001125257c23 */ /* 0x000fca0008000008 */
[----:B------:R0:W-:Y:S05]  /*6c70*/  @P4 STG.E desc[UR18][R100.64+0x200], R37 ;  /* 0x0002002564004986 */ /* 0x0001ea000c101912 */
[----:B------:R-:W-:Y:S05]  /*6c80*/  @!P2 BRA `(.L_x_178) ;  /* 0x000000000004a947 */ /* 0x000fea0003800000 */
[----:B------:R0:W5:Y:S02]  /*6c90*/  LDG.E.LTC128B R212, desc[UR18][R158.64+0x220] ;  /* 0x000220129ed47981 */ /* 0x000164000c1e1920 */
.L_x_178:
[----:B------:R-:W-:Y:S05]  /*6ca0*/  BSYNC B1 ;  /* 0x0000000000017941 */ /* 0x000fea0003800000 */
.L_x_177:
[----:B0----5:R-:W-:Y:S01]  /*6cb0*/  FMUL R9, R212, UR20 ;  /* 0x00000014d4097c20 */ /* 0x021fe20008400000 */
[----:B------:R-:W-:Y:S01]  /*6cc0*/  ISETP.GT.AND P4, PT, R10, 0x19, P1 ;  /* 0x000000190a00780c */ /* 0x000fe20000f84270 */
[----:B------:R-:W-:Y:S02]  /*6cd0*/  BSSY B1, `(.L_x_179) ;  /* 0x0000005000017945 */ /* 0x000fe40003800000 */
[----:B------:R-:W-:-:S05]  /*6ce0*/  FFMA R9, R38, UR17, R9 ;  /* 0x0000001126097c23 */ /* 0x000fca0008000009 */
[----:B------:R0:W-:Y:S05]  /*6cf0*/  @P2 STG.E desc[UR18][R90.64+0x220], R9 ;  /* 0x000220095a002986 */ /* 0x0001ea000c101912 */
[----:B------:R-:W-:Y:S05]  /*6d00*/  @!P4 BRA `(.L_x_180) ;  /* 0x000000000004c947 */ /* 0x000fea0003800000 */
[----:B------:R0:W5:Y:S02]  /*6d10*/  LDG.E.LTC128B R212, desc[UR18][R160.64+0x220] ;  /* 0x00022012a0d47981 */ /* 0x000164000c1e1920 */
.L_x_180:
[----:B------:R-:W-:Y:S05]  /*6d20*/  BSYNC B1 ;  /* 0x0000000000017941 */ /* 0x000fea0003800000 */
.L_x_179:
[----:B-----5:R-:W-:Y:S01]  /*6d30*/  FMUL R8, R212, UR20 ;  /* 0x00000014d4087c20 */ /* 0x020fe20008400000 */
[----:B------:R-:W-:Y:S01]  /*6d40*/  ISETP.GT.AND P2, PT, R10, 0x20, P0 ;  /* 0x000000200a00780c */ /* 0x000fe20000744270 */
[----:B------:R-:W-:Y:S02]  /*6d50*/  BSSY B1, `(.L_x_181) ;  /* 0x0000005000017945 */ /* 0x000fe40003800000 */
[----:B------:R-:W-:-:S05]  /*6d60*/  FFMA R39, R39, UR17, R8 ;  /* 0x0000001127277c23 */ /* 0x000fca0008000008 */
[----:B------:R0:W-:Y:S05]  /*6d70*/  @P4 STG.E desc[UR18][R100.64+0x220], R39 ;  /* 0x0002202764004986 */ /* 0x0001ea000c101912 */
[----:B------:R-:W-:Y:S05]  /*6d80*/  @!P2 BRA `(.L_x_182) ;  /* 0x000000000004a947 */ /* 0x000fea0003800000 */
[----:B------:R0:W5:Y:S02]  /*6d90*/  LDG.E.LTC128B R212, desc[UR18][R162.64+0x200] ;  /* 0x00020012a2d47981 */ /* 0x000164000c1e1920 */
.L_x_182:
[----:B------:R-:W-:Y:S05]  /*6da0*/  BSYNC B1 ;  /* 0x0000000000017941 */ /* 0x000fea0003800000 */
.L_x_181:
[----:B0----5:R-:W-:Y:S01]  /*6db0*/  FMUL R9, R212, UR20 ;  /* 0x00000014d4097c20 */ /* 0x021fe20008400000 */
[----:B------:R-:W-:Y:S01]  /*6dc0*/  ISETP.GT.AND P4, PT, R10, 0x21, P0 ;  /* 0x000000210a00780c */ /* 0x000fe20000784270 */
[----:B------:R-:W-:Y:S02]  /*6dd0*/  BSSY B1, `(.L_x_183) ;  /* 0x0000005000017945 */ /* 0x000fe40003800000 */
[----:B------:R-:W-:-:S05]  /*6de0*/  FFMA R9, R40, UR17, R9 ;  /* 0x0000001128097c23 */ /* 0x000fca0008000009 */
[----:B------:R0:W-:Y:S05]  /*6df0*/  @P2 STG.E desc[UR18][R98.64+0x200], R9 ;  /* 0x0002000962002986 */ /* 0x0001ea000c101912 */
[----:B------:R-:W-:Y:S05]  /*6e00*/  @!P4 BRA `(.L_x_184) ;  /* 0x000000000004c947 */ /* 0x000fea0003800000 */
[----:B------:R0:W5:Y:S02]  /*6e10*/  LDG.E.LTC128B R212, desc[UR18][R164.64+0x200] ;  /* 0x00020012a4d47981 */ /* 0x000164000c1e1920 */
.L_x_184:
[----:B------:R-:W-:Y:S05]  /*6e20*/  BSYNC B1 ;  /* 0x0000000000017941 */ /* 0x000fea0003800000 */
.L_x_183:
[----:B-----5:R-:W-:Y:S01]  /*6e30*/  FMUL R8, R212, UR20 ;  /* 0x00000014d4087c20 */ /* 0x020fe20008400000 */
[----:B------:R-:W-:Y:S01]  /*6e40*/  ISETP.GT.AND P2, PT, R10, 0x20, P1 ;  /* 0x000000200a00780c */ /* 0x000fe20000f44270 */
[----:B------:R-:W-:Y:S02]  /*6e50*/  BSSY B1, `(.L_x_185) ;  /* 0x0000005000017945 */ /* 0x000fe40003800000 */
[----:B------:R-:W-:-:S05]  /*6e60*/  FFMA R41, R41, UR17, R8 ;  /* 0x0000001129297c23 */ /* 0x000fca0008000008 */
[----:B------:R0:W-:Y:S05]  /*6e70*/  @P4 STG.E desc[UR18][R104.64+0x200], R41 ;  /* 0x0002002968004986 */ /* 0x0001ea000c101912 */
[----:B------:R-:W-:Y:S05]  /*6e80*/  @!P2 BRA `(.L_x_186) ;  /* 0x000000000004a947 */ /* 0x000fea0003800000 */
[----:B------:R0:W5:Y:S02]  /*6e90*/  LDG.E.LTC128B R212, desc[UR18][R162.64+0x220] ;  /* 0x00022012a2d47981 */ /* 0x000164000c1e1920 */
.L_x_186:
[----:B------:R-:W-:Y:S05]  /*6ea0*/  BSYNC B1 ;  /* 0x0000000000017941 */ /* 0x000fea0003800000 */
.L_x_185:
[----:B0----5:R-:W-:Y:S01]  /*6eb0*/  FMUL R9, R212, UR20 ;  /* 0x00000014d4097c20 */ /* 0x021fe20008400000 */
[----:B------:R-:W-:Y:S01]  /*6ec0*/  ISETP.GT.AND P4, PT, R10, 0x21, P1 ;  /* 0x000000210a00780c */ /* 0x000fe20000f84270 */
[----:B------:R-:W-:Y:S02]  /*6ed0*/  BSSY B1, `(.L_x_187) ;  /* 0x0000005000017945 */ /* 0x000fe40003800000 */
[----:B------:R-:W-:-:S05]  /*6ee0*/  FFMA R9, R42, UR17, R9 ;  /* 0x000000112a097c23 */ /* 0x000fca0008000009 */
[----:B------:R0:W-:Y:S05]  /*6ef0*/  @P2 STG.E desc[UR18][R98.64+0x220], R9 ;  /* 0x0002200962002986 */ /* 0x0001ea000c101912 */
[----:B------:R-:W-:Y:S05]  /*6f00*/  @!P4 BRA `(.L_x_188) ;  /* 0x000000000004c947 */ /* 0x000fea0003800000 */
[----:B------:R0:W5:Y:S02]  /*6f10*/  LDG.E.LTC128B R212, desc[UR18][R164.64+0x220] ;  /* 0x00022012a4d47981 */ /* 0x000164000c1e1920 */
.L_x_188:
[----:B------:R-:W-:Y:S05]  /*6f20*/  BSYNC B1 ;  /* 0x0000000000017941 */ /* 0x000fea0003800000 */
.L_x_187:
[----:B-----5:R-:W-:Y:S01]  /*6f30*/  FMUL R8, R212, UR20 ;  /* 0x00000014d4087c20 */ /* 0x020fe20008400000 */
[----:B------:R-:W-:Y:S01]  /*6f40*/  ISETP.GT.AND P2, PT, R10, 0x28, P0 ;  /* 0x000000280a00780c */ /* 0x000fe20000744270 */
[----:B------:R-:W-:Y:S02]  /*6f50*/  BSSY B1, `(.L_x_189) ;  /* 0x0000005000017945 */ /* 0x000fe40003800000 */
[----:B------:R-:W-:-:S05]  /*6f60*/  FFMA R43, R43, UR17, R8 ;  /* 0x000000112b2b7c23 */ /* 0x000fca0008000008 */
[----:B------:R0:W-:Y:S05]  /*6f70*/  @P4 STG.E desc[UR18][R104.64+0x220], R43 ;  /* 0x0002202b68004986 */ /* 0x0001ea000c101912 */
[----:B------:R-:W-:Y:S05]  /*6f80*/  @!P2 BRA `(.L_x_190) ;  /* 0x000000000004a947 */ /* 0x000fea0003800000 */
[----:B------:R0:W5:Y:S02]  /*6f90*/  LDG.E.LTC128B R212, desc[UR18][R166.64+0x200] ;  /* 0x00020012a6d47981 */ /* 0x000164000c1e1920 */
.L_x_190:
[----:B------:R-:W-:Y:S05]  /*6fa0*/  BSYNC B1 ;  /* 0x0000000000017941 */ /* 0x000fea0003800000 */
.L_x_189:
[----:B0----5:R-:W-:Y:S01]  /*6fb0*/  FMUL R9, R212, UR20 ;  /* 0x00000014d4097c20 */ /* 0x021fe20008400000 */
[----:B------:R-:W-:Y:S01]  /*6fc0*/  ISETP.GT.AND P4, PT, R10, 0x29, P0 ;  /* 0x000000290a00780c */ /* 0x000fe20000784270 */
[----:B------:R-:W-:Y:S02]  /*6fd0*/  BSSY B1, `(.L_x_191) ;  /* 0x0000005000017945 */ /* 0x000fe40003800000 */
[----:B------:R-:W-:-:S05]  /*6fe0*/  FFMA R9, R44, UR17, R9 ;  /* 0x000000112c097c23 */ /* 0x000fca0008000009 */
[----:B------:R0:W-:Y:S05]  /*6ff0*/  @P2 STG.E desc[UR18][R102.64+0x200], R9 ;  /* 0x0002000966002986 */ /* 0x0001ea000c101912 */
[----:B------:R-:W-:Y:S05]  /*7000*/  @!P4 BRA `(.L_x_192) ;  /* 0x000000000004c947 */ /* 0x000fea0003800000 */
[----:B------:R0:W5:Y:S02]  /*7010*/  LDG.E.LTC128B R212, desc[UR18][R168.64+0x200] ;  /* 0x00020012a8d47981 */ /* 0x000164000c1e1920 */
.L_x_192:
[----:B------:R-:W-:Y:S05]  /*7020*/  BSYNC B1 ;  /* 0x0000000000017941 */ /* 0x000fea0003800000 */
.L_x_191:
[----:B-----5:R-:W-:Y:S01]  /*7030*/  FMUL R8, R212, UR20 ;  /* 0x00000014d4087c20 */ /* 0x020fe20008400000 */
[----:B------:R-:W-:Y:S01]  /*7040*/  ISETP.GT.AND P2, PT, R10, 0x28, P1 ;  /* 0x000000280a00780c */ /* 0x000fe20000f44270 */
[----:B------:R-:W-:Y:S02]  /*7050*/  BSSY B1, `(.L_x_193) ;  /* 0x0000005000017945 */ /* 0x000fe40003800000 */
[----:B------:R-:W-:-:S05]  /*7060*/  FFMA R45, R45, UR17, R8 ;  /* 0x000000112d2d7c23 */ /* 0x000fca0008000008 */
[----:B------:R0:W-:Y:S05]  /*7070*/  @P4 STG.E desc[UR18][R108.64+0x200], R45 ;  /* 0x0002002d6c004986 */ /* 0x0001ea000c101912 */
[----:B------:R-:W-:Y:S05]  /*7080*/  @!P2 BRA `(.L_x_194) ;  /* 0x000000000004a947 */ /* 0x000fea0003800000 */
[----:B------:R0:W5:Y:S02]  /*7090*/  LDG.E.LTC128B R212, desc[UR18][R166.64+0x220] ;  /* 0x00022012a6d47981 */ /* 0x000164000c1e1920 */
.L_x_194:
[----:B------:R-:W-:Y:S05]  /*70a0*/  BSYNC B1 ;  /* 0x0000000000017941 */ /* 0x000fea0003800000 */
.L_x_193:
[----:B0----5:R-:W-:Y:S01]  /*70b0*/  FMUL R9, R212, UR20 ;  /* 0x00000014d4097c20 */ /* 0x021fe20008400000 */
[----:B------:R-:W-:Y:S01]  /*70c0*/  ISETP.GT.AND P4, PT, R10, 0x29, P1 ;  /* 0x000000290a00780c */ /* 0x000fe20000f84270 */
[----:B------:R-:W-:Y:S02]  /*70d0*/  BSSY B1, `(.L_x_195) ;  /* 0x0000005000017945 */ /* 0x000fe40003800000 */
[----:B------:R-:W-:-:S05]  /*70e0*/  FFMA R9, R46, UR17, R9 ;  /* 0x000000112e097c23 */ /* 0x000fca0008000009 */
[----:B------:R0:W-:Y:S05]  /*70f0*/  @P2 STG.E desc[UR18][R102.64+0x220], R9 ;  /* 0x0002200966002986 */ /* 0x0001ea000c101912 */
[----:B------:R-:W-:Y:S05]  /*7100*/  @!P4 BRA `(.L_x_196) ;  /* 0x000000000004c947 */ /* 0x000fea0003800000 */
[----:B------:R0:W5:Y:S02]  /*7110*/  LDG.E.LTC128B R212, desc[UR18][R168.64+0x220] ;  /* 0x00022012a8d47981 */ /* 0x000164000c1e1920 */
.L_x_196:
[----:B------:R-:W-:Y:S05]  /*7120*/  BSYNC B1 ;  /* 0x0000000000017941 */ /* 0x000fea0003800000 */
.L_x_195:
[----:B-----5:R-:W-:Y:S01]  /*7130*/  FMUL R8, R212, UR20 ;  /* 0x00000014d4087c20 */ /* 0x020fe20008400000 */
[----:B------:R-:W-:Y:S01]  /*7140*/  ISETP.GT.AND P2, PT, R10, 0x30, P0 ;  /* 0x000000300a00780c */ /* 0x000fe20000744270 */
[----:B------:R-:W-:Y:S02]  /*7150*/  BSSY B1, `(.L_x_197) ;  /* 0x0000005000017945 */ /* 0x000fe40003800000 */
[----:B------:R-:W-:-:S05]  /*7160*/  FFMA R47, R47, UR17, R8 ;  /* 0x000000112f2f7c23 */ /* 0x000fca0008000008 */
[----:B------:R0:W-:Y:S05]  /*7170*/  @P4 STG.E desc[UR18][R108.64+0x220], R47 ;  /* 0x0002202f6c004986 */ /* 0x0001ea000c101912 */
[----:B------:R-:W-:Y:S05]  /*7180*/  @!P2 BRA `(.L_x_198) ;  /* 0x000000000004a947 */ /* 0x000fea0003800000 */
[----:B------:R0:W5:Y:S02]  /*7190*/  LDG.E.LTC128B R212, desc[UR18][R170.64+0x200] ;  /* 0x00020012aad47981 */ /* 0x000164000c1e1920 */
.L_x_198:
[----:B------:R-:W-:Y:S05]  /*71a0*/  BSYNC B1 ;  /* 0x0000000000017941 */ /* 0x000fea0003800000 */
.L_x_197:
[----:B0----5:R-:W-:Y:S01]  /*71b0*/  FMUL R9, R212, UR20 ;  /* 0x00000014d4097c20 */ /* 0x021fe20008400000 */
[----:B------:R-:W-:Y:S01]  /*71c0*/  ISETP.GT.AND P4, PT, R10, 0x31, P0 ;  /* 0x000000310a00780c */ /* 0x000fe20000784270 */
[----:B------:R-:W-:Y:S02]  /*71d0*/  BSSY B1, `(.L_x_199) ;  /* 0x0000005000017945 */ /* 0x000fe40003800000 */
[----:B------:R-:W-:-:S05]  /*71e0*/  FFMA R9, R48, UR17, R9 ;  /* 0x0000001130097c23 */ /* 0x000fca0008000009 */
[----:B------:R0:W-:Y:S05]  /*71f0*/  @P2 STG.E desc[UR18][R106.64+0x200], R9 ;  /* 0x000200096a002986 */ /* 0x0001ea000c101912 */
[----:B------:R-:W-:Y:S05]  /*7200*/  @!P4 BRA `(.L_x_200) ;  /* 0x000000000004c947 */ /* 0x000fea0003800000 */
[----:B------:R0:W5:Y:S02]  /*7210*/  LDG.E.LTC128B R212, desc[UR18][R172.64+0x200] ;  /* 0x00020012acd47981 */ /* 0x000164000c1e1920 */
.L_x_200:
[----:B------:R-:W-:Y:S05]  /*7220*/  BSYNC B1 ;  /* 0x0000000000017941 */ /* 0x000fea0003800000 */
.L_x_199:
[----:B-----5:R-:W-:Y:S01]  /*7230*/  FMUL R8, R212, UR20 ;  /* 0x00000014d4087c20 */ /* 0x020fe20008400000 */
[----:B------:R-:W-:Y:S01]  /*7240*/  ISETP.GT.AND P2, PT, R10, 0x30, P1 ;  /* 0x000000300a00780c */ /* 0x000fe20000f44270 */
[----:B------:R-:W-:Y:S02]  /*7250*/  BSSY B1, `(.L_x_201) ;  /* 0x0000005000017945 */ /* 0x000fe40003800000 */
[----:B------:R-:W-:-:S05]  /*7260*/  FFMA R49, R49, UR17, R8 ;  /* 0x0000001131317c23 */ /* 0x000fca0008000008 */
[----:B------:R0:W-:Y:S05]  /*7270*/  @P4 STG.E desc[UR18][R112.64+0x200], R49 ;  /* 0x0002003170004986 */ /* 0x0001ea000c101912 */
[----:B------:R-:W-:Y:S05]  /*7280*/  @!P2 BRA `(.L_x_202) ;  /* 0x000000000004a947 */ /* 0x000fea0003800000 */
[----:B------:R0:W5:Y:S02]  /*7290*/  LDG.E.LTC128B R212, desc[UR18][R170.64+0x220] ;  /* 0x00022012aad47981 */ /* 0x000164000c1e1920 */
.L_x_202:
[----:B------:R-:W-:Y:S05]  /*72a0*/  BSYNC B1 ;  /* 0x0000000000017941 */ /* 0x000fea0003800000 */
.L_x_201:
[----:B0----5:R-:W-:Y:S01]  /*72b0*/  FMUL R9, R212, UR20 ;  /* 0x00000014d4097c20 */ /* 0x021fe20008400000 */
[----:B------:R-:W-:Y:S01]  /*72c0*/  ISETP.GT.AND P4, PT, R10, 0x31, P1 ;  /* 0x000000310a00780c */ /* 0x000fe20000f84270 */
[----:B------:R-:W-:Y:S02]  /*72d0*/  BSSY B1, `(.L_x_203) ;  /* 0x0000005000017945 */ /* 0x000fe40003800000 */
[----:B------:R-:W-:-:S05]  /*72e0*/  FFMA R9, R50, UR17, R9 ;  /* 0x0000001132097c23 */ /* 0x000fca0008000009 */
[----:B------:R0:W-:Y:S05]  /*72f0*/  @P2 STG.E desc[UR18][R106.64+0x220], R9 ;  /* 0x000220096a002986 */ /* 0x0001ea000c101912 */
[----:B------:R-:W-:Y:S05]  /*7300*/  @!P4 BRA `(.L_x_204) ;  /* 0x000000000004c947 */ /* 0x000fea0003800000 */
[----:B------:R0:W5:Y:S02]  /*7310*/  LDG.E.LTC128B R212, desc[UR18][R172.64+0x220] ;  /* 0x00022012acd47981 */ /* 0x000164000c1e1920 */
.L_x_204:
[----:B------:R-:W-:Y:S05]  /*7320*/  BSYNC B1 ;  /* 0x0000000000017941 */ /* 0x000fea0003800000 */
.L_x_203:
[----:B-----5:R-:W-:Y:S01]  /*7330*/  FMUL R8, R212, UR20 ;  /* 0x00000014d4087c20 */ /* 0x020fe20008400000 */
[----:B------:R-:W-:Y:S01]  /*7340*/  ISETP.GT.AND P2, PT, R10, 0x38, P0 ;  /* 0x000000380a00780c */ /* 0x000fe20000744270 */
[----:B------:R-:W-:Y:S02]  /*7350*/  BSSY B1, `(.L_x_205) ;  /* 0x0000005000017945 */ /* 0x000fe40003800000 */
[----:B------:R-:W-:-:S05]  /*7360*/  FFMA R51, R51, UR17, R8 ;  /* 0x0000001133337c23 */ /* 0x000fca0008000008 */
[----:B------:R0:W-:Y:S05]  /*7370*/  @P4 STG.E desc[UR18][R112.64+0x220], R51 ;  /* 0x0002203370004986 */ /* 0x0001ea000c101912 */
[----:B------:R-:W-:Y:S05]  /*7380*/  @!P2 BRA `(.L_x_206) ;  /* 0x000000000004a947 */ /* 0x000fea0003800000 */
[----:B------:R0:W5:Y:S02]  /*7390*/  LDG.E.LTC128B R212, desc[UR18][R174.64+0x200] ;  /* 0x00020012aed47981 */ /* 0x000164000c1e1920 */
.L_x_206:
[----:B------:R-:W-:Y:S05]  /*73a0*/  BSYNC B1 ;  /* 0x0000000000017941 */ /* 0x000fea0003800000 */
.L_x_205:
[----:B0----5:R-:W-:Y:S01]  /*73b0*/  FMUL R9, R212, UR20 ;  /* 0x00000014d4097c20 */ /* 0x021fe20008400000 */
[----:B------:R-:W-:Y:S01]  /*73c0*/  ISETP.GT.AND P4, PT, R10, 0x39, P0 ;  /* 0x000000390a00780c */ /* 0x000fe20000784270 */
[----:B------:R-:W-:Y:S02]  /*73d0*/  BSSY B1, `(.L_x_207) ;  /* 0x0000005000017945 */ /* 0x000fe40003800000 */
[----:B------:R-:W-:-:S05]  /*73e0*/  FFMA R9, R52, UR17, R9 ;  /* 0x0000001134097c23 */ /* 0x000fca0008000009 */
[----:B------:R0:W-:Y:S05]  /*73f0*/  @P2 STG.E desc[UR18][R110.64+0x200], R9 ;  /* 0x000200096e002986 */ /* 0x0001ea000c101912 */
[----:B------:R-:W-:Y:S05]  /*7400*/  @!P4 BRA `(.L_x_208) ;  /* 0x000000000004c947 */ /* 0x000fea0003800000 */
[----:B------:R0:W5:Y:S02]  /*7410*/  LDG.E.LTC128B R212, desc[UR18][R176.64+0x200] ;  /* 0x00020012b0d47981 */ /* 0x000164000c1e1920 */
.L_x_208:
[----:B------:R-:W-:Y:S05]  /*7420*/  BSYNC B1 ;  /* 0x0000000000017941 */ /* 0x000fea0003800000 */
.L_x_207:
[----:B-----5:R-:W-:Y:S01]  /*7430*/  FMUL R8, R212, UR20 ;  /* 0x00000014d4087c20 */ /* 0x020fe20008400000 */
[----:B------:R-:W-:Y:S01]  /*7440*/  ISETP.GT.AND P2, PT, R10, 0x38, P1 ;  /* 0x000000380a00780c */ /* 0x000fe20000f44270 */
[----:B------:R-:W-:Y:S02]  /*7450*/  BSSY B1, `(.L_x_209) ;  /* 0x0000005000017945 */ /* 0x000fe40003800000 */
[----:B------:R-:W-:-:S05]  /*7460*/  FFMA R53, R53, UR17, R8 ;  /* 0x0000001135357c23 */ /* 0x000fca0008000008 */
[----:B------:R0:W-:Y:S05]  /*7470*/  @P4 STG.E desc[UR18][R116.64+0x200], R53 ;  /* 0x0002003574004986 */ /* 0x0001ea000c101912 */
[----:B------:R-:W-:Y:S05]  /*7480*/  @!P2 BRA `(.L_x_210) ;  /* 0x000000000004a947 */ /* 0x000fea0003800000 */
[----:B------:R0:W5:Y:S02]  /*7490*/  LDG.E.LTC128B R212, desc[UR18][R174.64+0x220] ;  /* 0x00022012aed47981 */ /* 0x000164000c1e1920 */
.L_x_210:
[----:B------:R-:W-:Y:S05]  /*74a0*/  BSYNC B1 ;  /* 0x0000000000017941 */ /* 0x000fea0003800000 */
.L_x_209:
[----:B0----5:R-:W-:Y:S01]  /*74b0*/  FMUL R9, R212, UR20 ;  /* 0x00000014d4097c20 */ /* 0x021fe20008400000 */
[----:B------:R-:W-:Y:S01]  /*74c0*/  ISETP.GT.AND P4, PT, R10, 0x39, P1 ;  /* 0x000000390a00780c */ /* 0x000fe20000f84270 */
[----:B------:R-:W-:Y:S02]  /*74d0*/  BSSY B1, `(.L_x_211) ;  /* 0x0000005000017945 */ /* 0x000fe40003800000 */
[----:B------:R-:W-:-:S05]  /*74e0*/  FFMA R9, R54, UR17, R9 ;  /* 0x0000001136097c23 */ /* 0x000fca0008000009 */
[----:B------:R0:W-:Y:S05]  /*74f0*/  @P2 STG.E desc[UR18][R110.64+0x220], R9 ;  /* 0x000220096e002986 */ /* 0x0001ea000c101912 */
[----:B------:R-:W-:Y:S05]  /*7500*/  @!P4 BRA `(.L_x_212) ;  /* 0x000000000004c947 */ /* 0x000fea0003800000 */
[----:B------:R0:W5:Y:S02]  /*7510*/  LDG.E.LTC128B R212, desc[UR18][R176.64+0x220] ;  /* 0x00022012b0d47981 */ /* 0x000164000c1e1920 */
.L_x_212:
[----:B------:R-:W-:Y:S05]  /*7520*/  BSYNC B1 ;  /* 0x0000000000017941 */ /* 0x000fea0003800000 */
.L_x_211:
[----:B-----5:R-:W-:Y:S01]  /*7530*/  FMUL R8, R212, UR20 ;  /* 0x00000014d4087c20 */ /* 0x020fe20008400000 */
[----:B------:R-:W-:Y:S01]  /*7540*/  ISETP.GT.AND P2, PT, R10, 0x40, P0 ;  /* 0x000000400a00780c */ /* 0x000fe20000744270 */
[----:B------:R-:W-:Y:S02]  /*7550*/  BSSY B1, `(.L_x_213) ;  /* 0x0000005000017945 */ /* 0x000fe40003800000 */
[----:B------:R-:W-:-:S05]  /*7560*/  FFMA R55, R55, UR17, R8 ;  /* 0x0000001137377c23 */ /* 0x000fca0008000008 */
[----:B------:R0:W-:Y:S05]  /*7570*/  @P4 STG.E desc[UR18][R116.64+0x220], R55 ;  /* 0x0002203774004986 */ /* 0x0001ea000c101912 */
[----:B------:R-:W-:Y:S05]  /*7580*/  @!P2 BRA `(.L_x_214) ;  /* 0x000000000004a947 */ /* 0x000fea0003800000 */
[----:B------:R0:W5:Y:S02]  /*7590*/  LDG.E.LTC128B R212, desc[UR18][R178.64+0x200] ;  /* 0x00020012b2d47981 */ /* 0x000164000c1e1920 */
.L_x_214:
[----:B------:R-:W-:Y:S05]  /*75a0*/  BSYNC B1 ;  /* 0x0000000000017941 */ /* 0x000fea0003800000 */
.L_x_213:
[----:B0----5:R-:W-:Y:S01]  /*75b0*/  FMUL R9, R212, UR20 ;  /* 0x00000014d4097c20 */ /* 0x021fe20008400000 */
[----:B------:R-:W-:Y:S01]  /*75c0*/  ISETP.GT.AND P4, PT, R10, 0x41, P0 ;  /* 0x000000410a00780c */ /* 0x000fe20000784270 */
[----:B------:R-:W-:Y:S02]  /*75d0*/  BSSY B1, `(.L_x_215) ;  /* 0x0000005000017945 */ /* 0x000fe40003800000 */
[----:B------:R-:W-:-:S05]  /*75e0*/  FFMA R9, R56, UR17, R9 ;  /* 0x0000001138097c23 */ /* 0x000fca0008000009 */
[----:B------:R0:W-:Y:S05]  /*75f0*/  @P2 STG.E desc[UR18][R114.64+0x200], R9 ;  /* 0x0002000972002986 */ /* 0x0001ea000c101912 */
[----:B------:R-:W-:Y:S05]  /*7600*/  @!P4 BRA `(.L_x_216) ;  /* 0x000000000004c947 */ /* 0x000fea0003800000 */
[----:B------:R0:W5:Y:S02]  /*7610*/  LDG.E.LTC128B R212, desc[UR18][R180.64+0x200] ;  /* 0x00020012b4d47981 */ /* 0x000164000c1e1920 */
.L_x_216:
[----:B------:R-:W-:Y:S05]  /*7620*/  BSYNC B1 ;  /* 0x0000000000017941 */ /* 0x000fea0003800000 */
.L_x_215:
[----:B-----5:R-:W-:Y:S01]  /*7630*/  FMUL R8, R212, UR20 ;  /* 0x00000014d4087c20 */ /* 0x020fe20008400000 */
[----:B------:R-:W-:Y:S01]  /*7640*/  ISETP.GT.AND P2, PT, R10, 0x40, P1 ;  /* 0x000000400a00780c */ /* 0x000fe20000f44270 */
[----:B------:R-:W-:Y:S02]  /*7650*/  BSSY B1, `(.L_x_217) ;  /* 0x0000005000017945 */ /* 0x000fe40003800000 */
[----:B------:R-:W-:-:S05]  /*7660*/  FFMA R57, R57, UR17, R8 ;  /* 0x0000001139397c23 */ /* 0x000fca0008000008 */
[----:B------:R0:W-:Y:S05]  /*7670*/  @P4 STG.E desc[UR18][R120.64+0x200], R57 ;  /* 0x0002003978004986 */ /* 0x0001ea000c101912 */
[----:B------:R-:W-:Y:S05]  /*7680*/  @!P2 BRA `(.L_x_218) ;  /* 0x000000000004a947 */ /* 0x000fea0003800000 */
[----:B------:R0:W5:Y:S02]  /*7690*/  LDG.E.LTC128B R212, desc[UR18][R178.64+0x220] ;  /* 0x00022012b2d47981 */ /* 0x000164000c1e1920 */
.L_x_218:
[----:B------:R-:W-:Y:S05]  /*76a0*/  BSYNC B1 ;  /* 0x0000000000017941 */ /* 0x000fea0003800000 */
.L_x_217:
[----:B0----5:R-:W-:Y:S01]  /*76b0*/  FMUL R9, R212, UR20 ;  /* 0x00000014d4097c20 */ /* 0x021fe20008400000 */
[----:B------:R-:W-:Y:S01]  /*76c0*/  ISETP.GT.AND P4, PT, R10, 0x41, P1 ;  /* 0x000000410a00780c */ /* 0x000fe20000f84270 */
[----:B------:R-:W-:Y:S02]  /*76d0*/  BSSY B1, `(.L_x_219) ;  /* 0x0000005000017945 */ /* 0x000fe40003800000 */
[----:B------:R-:W-:-:S05]  /*76e0*/  FFMA R9, R58, UR17, R9 ;  /* 0x000000113a097c23 */ /* 0x000fca0008000009 */
[----:B------:R0:W-:Y:S05]  /*76f0*/  @P2 STG.E desc[UR18][R114.64+0x220], R9 ;  /* 0x0002200972002986 */ /* 0x0001ea000c101912 */
[----:B------:R-:W-:Y:S05]  /*7700*/  @!P4 BRA `(.L_x_220) ;  /* 0x000000000004c947 */ /* 0x000fea0003800000 */
[----:B------:R0:W5:Y:S02]  /*7710*/  LDG.E.LTC128B R212, desc[UR18][R180.64+0x220] ;  /* 0x00022012b4d47981 */ /* 0x000164000c1e1920 */
.L_x_220:
[----:B------:R-:W-:Y:S05]  /*7720*/  BSYNC B1 ;  /* 0x0000000000017941 */ /* 0x000fea0003800000 */
.L_x_219:
[----:B-----5:R-:W-:Y:S01]  /*7730*/  FMUL R8, R212, UR20 ;  /* 0x00000014d4087c20 */ /* 0x020fe20008400000 */
[----:B------:R-:W-:Y:S01]  /*7740*/  ISETP.GT.AND P2, PT, R10, 0x48, P0 ;  /* 0x000000480a00780c */ /* 0x000fe20000744270 */
[----:B------:R-:W-:Y:S02]  /*7750*/  BSSY B1, `(.L_x_221) ;  /* 0x0000005000017945 */ /* 0x000fe40003800000 */
[----:B------:R-:W-:-:S05]  /*7760*/  FFMA R59, R59, UR17, R8 ;  /* 0x000000113b3b7c23 */ /* 0x000fca0008000008 */
[----:B------:R0:W-:Y:S05]  /*7770*/  @P4 STG.E desc[UR18][R120.64+0x220], R59 ;  /* 0x0002203b78004986 */ /* 0x0001ea000c101912 */
[----:B------:R-:W-:Y:S05]  /*7780*/  @!P2 BRA `(.L_x_222) ;  /* 0x000000000004a947 */ /* 0x000fea0003800000 */
[----:B------:R0:W5:Y:S02]  /*7790*/  LDG.E.LTC128B R212, desc[UR18][R182.64+0x200] ;  /* 0x00020012b6d47981 */ /* 0x000164000c1e1920 */
.L_x_222:
[----:B------:R-:W-:Y:S05]  /*77a0*/  BSYNC B1 ;  /* 0x0000000000017941 */ /* 0x000fea0003800000 */
.L_x_221:
[----:B0----5:R-:W-:Y:S01]  /*77b0*/  FMUL R9, R212, UR20 ;  /* 0x00000014d4097c20 */ /* 0x021fe20008400000 */
[----:B------:R-:W-:Y:S01]  /*77c0*/  ISETP.GT.AND P4, PT, R10, 0x49, P0 ;  /* 0x000000490a00780c */ /* 0x000fe20000784270 */
[----:B------:R-:W-:Y:S02]  /*77d0*/  BSSY B1, `(.L_x_223) ;  /* 0x0000005000017945 */ /* 0x000fe40003800000 */
[----:B------:R-:W-:-:S05]  /*77e0*/  FFMA R9, R60, UR17, R9 ;  /* 0x000000113c097c23 */ /* 0x000fca0008000009 */
[----:B------:R0:W-:Y:S05]  /*77f0*/  @P2 STG.E desc[UR18][R118.64+0x200], R9 ;  /* 0x0002000976002986 */ /* 0x0001ea000c101912 */
[----:B------:R-:W-:Y:S05]  /*7800*/  @!P4 BRA `(.L_x_224) ;  /* 0x000000000004c947 */ /* 0x000fea0003800000 */
[----:B------:R0:W5:Y:S02]  /*7810*/  LDG.E.LTC128B R212, desc[UR18][R184.64+0x200] ;  /* 0x00020012b8d47981 */ /* 0x000164000c1e1920 */
.L_x_224:
[----:B------:R-:W-:Y:S05]  /*7820*/  BSYNC B1 ;  /* 0x0000000000017941 */ /* 0x000fea0003800000 */
.L_x_223:
[----:B-----5:R-:W-:Y:S01]  /*7830*/  FMUL R8, R212, UR20 ;  /* 0x00000014d4087c20 */ /* 0x020fe20008400000 */
[----:B------:R-:W-:Y:S01]  /*7840*/  ISETP.GT.AND P2, PT, R10, 0x48, P1 ;  /* 0x000000480a00780c */ /* 0x000fe20000f44270 */
[----:B------:R-:W-:Y:S02]  /*7850*/  BSSY B1, `(.L_x_225) ;  /* 0x0000005000017945 */ /* 0x000fe40003800000 */
[----:B------:R-:W-:-:S05]  /*7860*/  FFMA R61, R61, UR17, R8 ;  /* 0x000000113d3d7c23 */ /* 0x000fca0008000008 */
[----:B------:R0:W-:Y:S05]  /*7870*/  @P4 STG.E desc[UR18][R124.64+0x200], R61 ;  /* 0x0002003d7c004986 */ /* 0x0001ea000c101912 */
[----:B------:R-:W-:Y:S05]  /*7880*/  @!P2 BRA `(.L_x_226) ;  /* 0x000000000004a947 */ /* 0x000fea0003800000 */
[----:B------:R0:W5:Y:S02]  /*7890*/  LDG.E.LTC128B R212, desc[UR18][R182.64+0x220] ;  /* 0x00022012b6d47981 */ /* 0x000164000c1e1920 */
.L_x_226:
[----:B------:R-:W-:Y:S05]  /*78a0*/  BSYNC B1 ;  /* 0x0000000000017941 */ /* 0x000fea0003800000 */
.L_x_225:
[----:B0----5:R-:W-:Y:S01]  /*78b0*/  FMUL R9, R212, UR20 ;  /* 0x00000014d4097c20 */ /* 0x021fe20008400000 */
[----:B------:R-:W-:Y:S01]  /*78c0*/  ISETP.GT.AND P4, PT, R10, 0x49, P1 ;  /* 0x000000490a00780c */ /* 0x000fe20000f84270 */
[----:B------:R-:W-:Y:S02]  /*78d0*/  BSSY B1, `(.L_x_227) ;  /* 0x0000005000017945 */ /* 0x000fe40003800000 */
[----:B------:R-:W-:-:S05]  /*78e0*/  FFMA R9, R62, UR17, R9 ;  /* 0x000000113e097c23 */ /* 0x000fca0008000009 */
[----:B------:R0:W-:Y:S05]  /*78f0*/  @P2 STG.E desc[UR18][R118.64+0x220], R9 ;  /* 0x0002200976002986 */ /* 0x0001ea000c101912 */
[----:B------:R-:W-:Y:S05]  /*7900*/  @!P4 BRA `(.L_x_228) ;  /* 0x000000000004c947 */ /* 0x000fea0003800000 */
[----:B------:R0:W5:Y:S02]  /*7910*/  LDG.E.LTC128B R212, desc[UR18][R184.64+0x220] ;  /* 0x00022012b8d47981 */ /* 0x000164000c1e1920 */
.L_x_228:
[----:B------:R-:W-:Y:S05]  /*7920*/  BSYNC B1 ;  /* 0x0000000000017941 */ /* 0x000fea0003800000 */
.L_x_227:
[----:B-----5:R-:W-:Y:S01]  /*7930*/  FMUL R8, R212, UR20 ;  /* 0x00000014d4087c20 */ /* 0x020fe20008400000 */
[----:B------:R-:W-:Y:S01]  /*7940*/  ISETP.GT.AND P2, PT, R10, 0x50, P0 ;  /* 0x000000500a00780c */ /* 0x000fe20000744270 */
[----:B------:R-:W-:Y:S02]  /*7950*/  BSSY B1, `(.L_x_229) ;  /* 0x0000005000017945 */ /* 0x000fe40003800000 */
[----:B------:R-:W-:-:S05]  /*7960*/  FFMA R63, R63, UR17, R8 ;  /* 0x000000113f3f7c23 */ /* 0x000fca0008000008 */
[----:B------:R0:W-:Y:S05]  /*7970*/  @P4 STG.E desc[UR18][R124.64+0x220], R63 ;  /* 0x0002203f7c004986 */ /* 0x0001ea000c101912 */
[----:B------:R-:W-:Y:S05]  /*7980*/  @!P2 BRA `(.L_x_230) ;  /* 0x000000000004a947 */ /* 0x000fea0003800000 */
[----:B------:R0:W5:Y:S02]  /*7990*/  LDG.E.LTC128B R212, desc[UR18][R186.64+0x200] ;  /* 0x00020012bad47981 */ /* 0x000164000c1e1920 */
.L_x_230:
[----:B------:R-:W-:Y:S05]  /*79a0*/  BSYNC B1 ;  /* 0x0000000000017941 */ /* 0x000fea0003800000 */
.L_x_229:
[----:B0----5:R-:W-:Y:S01]  /*79b0*/  FMUL R9, R212, UR20 ;  /* 0x00000014d4097c20 */ /* 0x021fe20008400000 */
[----:B------:R-:W-:Y:S01]  /*79c0*/  ISETP.GT.AND P4, PT, R10, 0x51, P0 ;  /* 0x000000510a00780c */ /* 0x000fe20000784270 */
[----:B------:R-:W-:Y:S02]  /*79d0*/  BSSY B1, `(.L_x_231) ;  /* 0x0000005000017945 */ /* 0x000fe40003800000 */
[----:B------:R-:W-:-:S05]  /*79e0*/  FFMA R9, R64, UR17, R9 ;  /* 0x0000001140097c23 */ /* 0x000fca0008000009 */
[----:B------:R0:W-:Y:S05]  /*79f0*/  @P2 STG.E desc[UR18][R122.64+0x200], R9 ;  /* 0x000200097a002986 */ /* 0x0001ea000c101912 */
[----:B------:R-:W-:Y:S05]  /*7a00*/  @!P4 BRA `(.L_x_232) ;  /* 0x000000000004c947 */ /* 0x000fea0003800000 */
[----:B------:R0:W5:Y:S02]  /*7a10*/  LDG.E.LTC128B R212, desc[UR18][R188.64+0x200] ;  /* 0x00020012bcd47981 */ /* 0x000164000c1e1920 */
.L_x_232:
[----:B------:R-:W-:Y:S05]  /*7a20*/  BSYNC B1 ;  /* 0x0000000000017941 */ /* 0x000fea0003800000 */
.L_x_231:
[----:B-----5:R-:W-:Y:S01]  /*7a30*/  FMUL R8, R212, UR20 ;  /* 0x00000014d4087c20 */ /* 0x020fe20008400000 */
[----:B------:R-:W-:Y:S01]  /*7a40*/  ISETP.GT.AND P2, PT, R10, 0x50, P1 ;  /* 0x000000500a00780c */ /* 0x000fe20000f44270 */
[----:B------:R-:W-:Y:S02]  /*7a50*/  BSSY B1, `(.L_x_233) ;  /* 0x0000005000017945 */ /* 0x000fe40003800000 */
[----:B------:R-:W-:-:S05]  /*7a60*/  FFMA R65, R65, UR17, R8 ;  /* 0x0000001141417c23 */ /* 0x000fca0008000008 */
[----:B------:R0:W-:Y:S05]  /*7a70*/  @P4 STG.E desc[UR18][R128.64+0x200], R65 ;  /* 0x0002004180004986 */ /* 0x0001ea000c101912 */
[----:B------:R-:W-:Y:S05]  /*7a80*/  @!P2 BRA `(.L_x_234) ;  /* 0x000000000004a947 */ /* 0x000fea0003800000 */
[----:B------:R0:W5:Y:S02]  /*7a90*/  LDG.E.LTC128B R212, desc[UR18][R186.64+0x220] ;  /* 0x00022012bad47981 */ /* 0x000164000c1e1920 */
.L_x_234:
[----:B------:R-:W-:Y:S05]  /*7aa0*/  BSYNC B1 ;  /* 0x0000000000017941 */ /* 0x000fea0003800000 */
.L_x_233:
[----:B0----5:R-:W-:Y:S01]  /*7ab0*/  FMUL R9, R212, UR20 ;  /* 0x00000014d4097c20 */ /* 0x021fe20008400000 */
[----:B------:R-:W-:Y:S01]  /*7ac0*/  ISETP.GT.AND P4, PT, R10, 0x51, P1 ;  /* 0x000000510a00780c */ /* 0x000fe20000f84270 */
[----:B------:R-:W-:Y:S02]  /*7ad0*/  BSSY B1, `(.L_x_235) ;  /* 0x0000005000017945 */ /* 0x000fe40003800000 */
[----:B------:R-:W-:-:S05]  /*7ae0*/  FFMA R9, R66, UR17, R9 ;  /* 0x0000001142097c23 */ /* 0x000fca0008000009 */
[----:B------:R0:W-:Y:S05]  /*7af0*/  @P2 STG.E desc[UR18][R122.64+0x220], R9 ;  /* 0x000220097a002986 */ /* 0x0001ea000c101912 */
[----:B------:R-:W-:Y:S05]  /*7b00*/  @!P4 BRA `(.L_x_236) ;  /* 0x000000000004c947 */ /* 0x000fea0003800000 */
[----:B------:R0:W5:Y:S02]  /*7b10*/  LDG.E.LTC128B R212, desc[UR18][R188.64+0x220] ;  /* 0x00022012bcd47981 */ /* 0x000164000c1e1920 */
.L_x_236:
[----:B------:R-:W-:Y:S05]  /*7b20*/  BSYNC B1 ;  /* 0x0000000000017941 */ /* 0x000fea0003800000 */
.L_x_235:
[----:B-----5:R-:W-:Y:S01]  /*7b30*/  FMUL R8, R212, UR20 ;  /* 0x00000014d4087c20 */ /* 0x020fe20008400000 */
[----:B------:R-:W-:Y:S01]  /*7b40*/  ISETP.GT.AND P2, PT, R10, 0x58, P0 ;  /* 0x000000580a00780c */ /* 0x000fe20000744270 */
[----:B------:R-:W-:Y:S02]  /*7b50*/  BSSY B1, `(.L_x_237) ;  /* 0x0000005000017945 */ /* 0x000fe40003800000 */
[----:B------:R-:W-:-:S05]  /*7b60*/  FFMA R67, R67, UR17, R8 ;  /* 0x0000001143437c23 */ /* 0x000fca0008000008 */
[----:B------:R0:W-:Y:S05]  /*7b70*/  @P4 STG.E desc[UR18][R128.64+0x220], R67 ;  /* 0x0002204380004986 */ /* 0x0001ea000c101912 */
[----:B------:R-:W-:Y:S05]  /*7b80*/  @!P2 BRA `(.L_x_238) ;  /* 0x000000000004a947 */ /* 0x000fea0003800000 */
[----:B------:R0:W5:Y:S02]  /*7b90*/  LDG.E.LTC128B R212, desc[UR18][R190.64+0x200] ;  /* 0x00020012bed47981 */ /* 0x000164000c1e1920 */
.L_x_238:
[----:B------:R-:W-:Y:S05]  /*7ba0*/  BSYNC B1 ;  /* 0x0000000000017941 */ /* 0x000fea0003800000 */
.L_x_237:
[----:B0----5:R-:W-:Y:S01]  /*7bb0*/  FMUL R9, R212, UR20 ;  /* 0x00000014d4097c20 */ /* 0x021fe20008400000 */
[----:B------:R-:W-:Y:S01]  /*7bc0*/  ISETP.GT.AND P4, PT, R10, 0x59, P0 ;  /* 0x000000590a00780c */ /* 0x000fe20000784270 */
[----:B------:R-:W-:Y:S02]  /*7bd0*/  BSSY B1, `(.L_x_239) ;  /* 0x0000005000017945 */ /* 0x000fe40003800000 */
[----:B------:R-:W-:-:S05]  /*7be0*/  FFMA R9, R68, UR17, R9 ;  /* 0x0000001144097c23 */ /* 0x000fca0008000009 */
[----:B------:R0:W-:Y:S05]  /*7bf0*/  @P2 STG.E desc[UR18][R126.64+0x200], R9 ;  /* 0x000200097e002986 */ /* 0x0001ea000c101912 */
[----:B------:R-:W-:Y:S05]  /*7c00*/  @!P4 BRA `(.L_x_240) ;  /* 0x000000000004c947 */ /* 0x000fea0003800000 */
[----:B------:R0:W5:Y:S02]  /*7c10*/  LDG.E.LTC128B R212, desc[UR18][R192.64+0x200] ;  /* 0x00020012c0d47981 */ /* 0x000164000c1e1920 */
.L_x_240:
[----:B------:R-:W-:Y:S05]  /*7c20*/  BSYNC B1 ;  /* 0x0000000000017941 */ /* 0x000fea0003800000 */
.L_x_239:
[----:B-----5:R-:W-:Y:S01]  /*7c30*/  FMUL R8, R212, UR20 ;  /* 0x00000014d4087c20 */ /* 0x020fe20008400000 */
[----:B------:R-:W-:Y:S01]  /*7c40*/  ISETP.GT.AND P2, PT, R10, 0x58, P1 ;  /* 0x000000580a00780c */ /* 0x000fe20000f44270 */
[----:B------:R-:W-:Y:S02]  /*7c50*/  BSSY B1, `(.L_x_241) ;  /* 0x0000005000017945 */ /* 0x000fe40003800000 */
[----:B------:R-:W-:-:S05]  /*7c60*/  FFMA R69, R69, UR17, R8 ;  /* 0x0000001145457c23 */ /* 0x000fca0008000008 */
[----:B------:R0:W-:Y:S05]  /*7c70*/  @P4 STG.E desc[UR18][R132.64+0x200], R69 ;  /* 0x0002004584004986 */ /* 0x0001ea000c101912 */
[----:B------:R-:W-:Y:S05]  /*7c80*/  @!P2 BRA `(.L_x_242) ;  /* 0x000000000004a947 */ /* 0x000fea0003800000 */
[----:B------:R0:W5:Y:S02]  /*7c90*/  LDG.E.LTC128B R212, desc[UR18][R190.64+0x220] ;  /* 0x00022012bed47981 */ /* 0x000164000c1e1920 */
.L_x_242:
[----:B------:R-:W-:Y:S05]  /*7ca0*/  BSYNC B1 ;  /* 0x0000000000017941 */ /* 0x000fea0003800000 */
.L_x_241:
[----:B0----5:R-:W-:Y:S01]  /*7cb0*/  FMUL R9, R212, UR20 ;  /* 0x00000014d4097c20 */ /* 0x021fe20008400000 */
[----:B------:R-:W-:Y:S01]  /*7cc0*/  ISETP.GT.AND P4, PT, R10, 0x59, P1 ;  /* 0x000000590a00780c */ /* 0x000fe20000f84270 */
[----:B------:R-:W-:Y:S02]  /*7cd0*/  BSSY B1, `(.L_x_243) ;  /* 0x0000005000017945 */ /* 0x000fe40003800000 */
[----:B------:R-:W-:-:S05]  /*7ce0*/  FFMA R9, R70, UR17, R9 ;  /* 0x0000001146097c23 */ /* 0x000fca0008000009 */
[----:B------:R0:W-:Y:S05]  /*7cf0*/  @P2 STG.E desc[UR18][R126.64+0x220], R9 ;  /* 0x000220097e002986 */ /* 0x0001ea000c101912 */
[----:B------:R-:W-:Y:S05]  /*7d00*/  @!P4 BRA `(.L_x_244) ;  /* 0x000000000004c947 */ /* 0x000fea0003800000 */
[----:B------:R0:W5:Y:S02]  /*7d10*/  LDG.E.LTC128B R212, desc[UR18][R192.64+0x220] ;  /* 0x00022012c0d47981 */ /* 0x000164000c1e1920 */
.L_x_244:
[----:B------:R-:W-:Y:S05]  /*7d20*/  BSYNC B1 ;  /* 0x0000000000017941 */ /* 0x000fea0003800000 */
.L_x_243:
[----:B-----5:R-:W-:Y:S01]  /*7d30*/  FMUL R8, R212, UR20 ;  /* 0x00000014d4087c20 */ /* 0x020fe20008400000 */
[----:B------:R-:W-:Y:S01]  /*7d40*/  ISETP.GT.AND P2, PT, R10, 0x60, P0 ;  /* 0x000000600a00780c */ /* 0x000fe20000744270 */
[----:B------:R-:W-:Y:S02]  /*7d50*/  BSSY B1, `(.L_x_245) ;  /* 0x0000005000017945 */ /* 0x000fe40003800000 */
[----:B------:R-:W-:-:S05]  /*7d60*/  FFMA R71, R71, UR17, R8 ;  /* 0x0000001147477c23 */ /* 0x000fca0008000008 */
[----:B------:R0:W-:Y:S05]  /*7d70*/  @P4 STG.E desc[UR18][R132.64+0x220], R71 ;  /* 0x0002204784004986 */ /* 0x0001ea000c101912 */
[----:B------:R-:W-:Y:S05]  /*7d80*/  @!P2 BRA `(.L_x_246) ;  /* 0x000000000004a947 */ /* 0x000fea0003800000 */
[----:B------:R0:W5:Y:S02]  /*7d90*/  LDG.E.LTC128B R212, desc[UR18][R194.64+0x200] ;  /* 0x00020012c2d47981 */ /* 0x000164000c1e1920 */
.L_x_246:
[----:B------:R-:W-:Y:S05]  /*7da0*/  BSYNC B1 ;  /* 0x0000000000017941 */ /* 0x000fea0003800000 */
.L_x_245:
[----:B0----5:R-:W-:Y:S01]  /*7db0*/  FMUL R9, R212, UR20 ;  /* 0x00000014d4097c20 */ /* 0x021fe20008400000 */
[----:B------:R-:W-:Y:S01]  /*7dc0*/  ISETP.GT.AND P4, PT, R10, 0x61, P0 ;  /* 0x000000610a00780c */ /* 0x000fe20000784270 */
[----:B------:R-:W-:Y:S02]  /*7dd0*/  BSSY B1, `(.L_x_247) ;  /* 0x0000005000017945 */ /* 0x000fe40003800000 */
[----:B------:R-:W-:-:S05]  /*7de0*/  FFMA R9, R72, UR17, R9 ;  /* 0x0000001148097c23 */ /* 0x000fca0008000009 */
[----:B------:R0:W-:Y:S05]  /*7df0*/  @P2 STG.E desc[UR18][R130.64+0x200], R9 ;  /* 0x0002000982002986 */ /* 0x0001ea000c101912 */
[----:B------:R-:W-:Y:S05]  /*7e00*/  @!P4 BRA `(.L_x_248) ;  /* 0x000000000004c947 */ /* 0x000fea0003800000 */
[----:B------:R0:W5:Y:S02]  /*7e10*/  LDG.E.LTC128B R212, desc[UR18][R196.64+0x200] ;  /* 0x00020012c4d47981 */ /* 0x000164000c1e1920 */
.L_x_248:
[----:B------:R-:W-:Y:S05]  /*7e20*/  BSYNC B1 ;  /* 0x0000000000017941 */ /* 0x000fea0003800000 */
.L_x_247:
[----:B-----5:R-:W-:Y:S01]  /*7e30*/  FMUL R8, R212, UR20 ;  /* 0x00000014d4087c20 */ /* 0x020fe20008400000 */
[----:B------:R-:W-:Y:S01]  /*7e40*/  ISETP.GT.AND P2, PT, R10, 0x60, P1 ;  /* 0x000000600a00780c */ /* 0x000fe20000f44270 */
[----:B------:R-:W-:Y:S02]  /*7e50*/  BSSY B1, `(.L_x_249) ;  /* 0x0000005000017945 */ /* 0x000fe40003800000 */
[----:B------:R-:W-:-:S05]  /*7e60*/  FFMA R73, R73, UR17, R8 ;  /* 0x0000001149497c23 */ /* 0x000fca0008000008 */
[----:B------:R0:W-:Y:S05]  /*7e70*/  @P4 STG.E desc[UR18][R136.64+0x200], R73 ;  /* 0x0002004988004986 */ /* 0x0001ea000c101912 */
[----:B------:R-:W-:Y:S05]  /*7e80*/  @!P2 BRA `(.L_x_250) ;  /* 0x000000000004a947 */ /* 0x000fea0003800000 */
[----:B------:R0:W5:Y:S02]  /*7e90*/  LDG.E.LTC128B R212, desc[UR18][R194.64+0x220] ;  /* 0x00022012c2d47981 */ /* 0x000164000c1e1920 */
.L_x_250:
[----:B------:R-:W-:Y:S05]  /*7ea0*/  BSYNC B1 ;  /* 0x0000000000017941 */ /* 0x000fea0003800000 */
.L_x_249:
[----:B0----5:R-:W-:Y:S01]  /*7eb0*/  FMUL R9, R212, UR20 ;  /* 0x00000014d4097c20 */ /* 0x021fe20008400000 */
[----:B------:R-:W-:Y:S01]  /*7ec0*/  ISETP.GT.AND P4, PT, R10, 0x61, P1 ;  /* 0x000000610a00780c */ /* 0x000fe20000f84270 */
[----:B------:R-:W-:Y:S02]  /*7ed0*/  BSSY B1, `(.L_x_251) ;  /* 0x0000005000017945 */ /* 0x000fe40003800000 */
[----:B------:R-:W-:-:S05]  /*7ee0*/  FFMA R9, R74, UR17, R9 ;  /* 0x000000114a097c23 */ /* 0x000fca0008000009 */
[----:B------:R0:W-:Y:S05]  /*7ef0*/  @P2 STG.E desc[UR18][R130.64+0x220], R9 ;  /* 0x0002200982002986 */ /* 0x0001ea000c101912 */
[----:B------:R-:W-:Y:S05]  /*7f00*/  @!P4 BRA `(.L_x_252) ;  /* 0x000000000004c947 */ /* 0x000fea0003800000 */
[----:B------:R0:W5:Y:S02]  /*7f10*/  LDG.E.LTC128B R212, desc[UR18][R196.64+0x220] ;  /* 0x00022012c4d47981 */ /* 0x000164000c1e1920 */
.L_x_252:
[----:B------:R-:W-:Y:S05]  /*7f20*/  BSYNC B1 ;  /* 0x0000000000017941 */ /* 0x000fea0003800000 */
.L_x_251:
[----:B-----5:R-:W-:Y:S01]  /*7f30*/  FMUL R8, R212, UR20 ;  /* 0x00000014d4087c20 */ /* 0x020fe20008400000 */
[----:B------:R-:W-:Y:S01]  /*7f40*/  ISETP.GT.AND P2, PT, R10, 0x68, P0 ;  /* 0x000000680a00780c */ /* 0x000fe20000744270 */
[----:B------:R-:W-:Y:S02]  /*7f50*/  BSSY B1, `(.L_x_253) ;  /* 0x0000005000017945 */ /* 0x000fe40003800000 */
[----:B------:R-:W-:-:S05]  /*7f60*/  FFMA R75, R75, UR17, R8 ;  /* 0x000000114b4b7c23 */ /* 0x000fca0008000008 */
[----:B------:R0:W-:Y:S05]  /*7f70*/  @P4 STG.E desc[UR18][R136.64+0x220], R75 ;  /* 0x0002204b88004986 */ /* 0x0001ea000c101912 */
[----:B------:R-:W-:Y:S05]  /*7f80*/  @!P2 BRA `(.L_x_254) ;  /* 0x000000000004a947 */ /* 0x000fea0003800000 */
[----:B------:R0:W5:Y:S02]  /*7f90*/  LDG.E.LTC128B R212, desc[UR18][R198.64+0x200] ;  /* 0x00020012c6d47981 */ /* 0x000164000c1e1920 */
.L_x_254:
[----:B------:R-:W-:Y:S05]  /*7fa0*/  BSYNC B1 ;  /* 0x0000000000017941 */ /* 0x000fea0003800000 */
.L_x_253:
[----:B0----5:R-:W-:Y:S01]  /*7fb0*/  FMUL R9, R212, UR20 ;  /* 0x00000014d4097c20 */ /* 0x021fe20008400000 */
[----:B------:R-:W-:Y:S01]  /*7fc0*/  ISETP.GT.AND P4, PT, R10, 0x69, P0 ;  /* 0x000000690a00780c */ /* 0x000fe20000784270 */
[----:B------:R-:W-:Y:S02]  /*7fd0*/  BSSY B1, `(.L_x_255) ;  /* 0x0000005000017945 */ /* 0x000fe40003800000 */
[----:B------:R-:W-:-:S05]  /*7fe0*/  FFMA R9, R76, UR17, R9 ;  /* 0x000000114c097c23 */ /* 0x000fca0008000009 */
[----:B------:R0:W-:Y:S05]  /*7ff0*/  @P2 STG.E desc[UR18][R134.64+0x200], R9 ;  /* 0x0002000986002986 */ /* 0x0001ea000c101912 */
[----:B------:R-:W-:Y:S05]  /*8000*/  @!P4 BRA `(.L_x_256) ;  /* 0x000000000004c947 */ /* 0x000fea0003800000 */
[----:B------:R0:W5:Y:S02]  /*8010*/  LDG.E.LTC128B R212, desc[UR18][R200.64+0x200] ;  /* 0x00020012c8d47981 */ /* 0x000164000c1e1920 */
.L_x_256:
[----:B------:R-:W-:Y:S05]  /*8020*/  BSYNC B1 ;  /* 0x0000000000017941 */ /* 0x000fea0003800000 */
.L_x_255:
[----:B-----5:R-:W-:Y:S01]  /*8030*/  FMUL R8, R212, UR20 ;  /* 0x00000014d4087c20 */ /* 0x020fe20008400000 */
[----:B------:R-:W-:Y:S01]  /*8040*/  ISETP.GT.AND P2, PT, R10, 0x68, P1 ;  /* 0x000000680a00780c */ /* 0x000fe20000f44270 */
[----:B------:R-:W-:Y:S02]  /*8050*/  BSSY B1, `(.L_x_257) ;  /* 0x0000005000017945 */ /* 0x000fe40003800000 */
[----:B------:R-:W-:-:S05]  /*8060*/  FFMA R77, R77, UR17, R8 ;  /* 0x000000114d4d7c23 */ /* 0x000fca0008000008 */
[----:B------:R0:W-:Y:S05]  /*8070*/  @P4 STG.E desc[UR18][R140.64+0x200], R77 ;  /* 0x0002004d8c004986 */ /* 0x0001ea000c101912 */
[----:B------:R-:W-:Y:S05]  /*8080*/  @!P2 BRA `(.L_x_258) ;  /* 0x000000000004a947 */ /* 0x000fea0003800000 */
[----:B------:R0:W5:Y:S02]  /*8090*/  LDG.E.LTC128B R212, desc[UR18][R198.64+0x220] ;  /* 0x00022012c6d47981 */ /* 0x000164000c1e1920 */
.L_x_258:
[----:B------:R-:W-:Y:S05]  /*80a0*/  BSYNC B1 ;  /* 0x0000000000017941 */ /* 0x000fea0003800000 */
.L_x_257:
[----:B0----5:R-:W-:Y:S01]  /*80b0*/  FMUL R9, R212, UR20 ;  /* 0x00000014d4097c20 */ /* 0x021fe20008400000 */
[----:B------:R-:W-:Y:S01]  /*80c0*/  ISETP.GT.AND P4, PT, R10, 0x69, P1 ;  /* 0x000000690a00780c */ /* 0x000fe20000f84270 */
[----:B------:R-:W-:Y:S02]  /*80d0*/  BSSY B1, `(.L_x_259) ;  /* 0x0000005000017945 */ /* 0x000fe40003800000 */
[----:B------:R-:W-:-:S05]  /*80e0*/  FFMA R9, R78, UR17, R9 ;  /* 0x000000114e097c23 */ /* 0x000fca0008000009 */
[----:B------:R0:W-:Y:S05]  /*80f0*/  @P2 STG.E desc[UR18][R134.64+0x220], R9 ;  /* 0x0002200986002986 */ /* 0x0001ea000c101912 */
[----:B------:R-:W-:Y:S05]  /*8100*/  @!P4 BRA `(.L_x_260) ;  /* 0x000000000004c947 */ /* 0x000fea0003800000 */
[----:B------:R0:W5:Y:S02]  /*8110*/  LDG.E.LTC128B R212, desc[UR18][R200.64+0x220] ;  /* 0x00022012c8d47981 */ /* 0x000164000c1e1920 */
.L_x_260:
[----:B------:R-:W-:Y:S05]  /*8120*/  BSYNC B1 ;  /* 0x0000000000017941 */ /* 0x000fea0003800000 */
.L_x_259:
[----:B-----5:R-:W-:Y:S01]  /*8130*/  FMUL R8, R212, UR20 ;  /* 0x00000014d4087c20 */ /* 0x020fe20008400000 */
[----:B------:R-:W-:Y:S01]  /*8140*/  ISETP.GT.AND P2, PT, R10, 0x70, P0 ;  /* 0x000000700a00780c */ /* 0x000fe20000744270 */
[----:B------:R-:W-:Y:S02]  /*8150*/  BSSY B1, `(.L_x_261) ;  /* 0x0000005000017945 */ /* 0x000fe40003800000 */
[----:B------:R-:W-:-:S05]  /*8160*/  FFMA R79, R79, UR17, R8 ;  /* 0x000000114f4f7c23 */ /* 0x000fca0008000008 */
[----:B------:R0:W-:Y:S05]  /*8170*/  @P4 STG.E desc[UR18][R140.64+0x220], R79 ;  /* 0x0002204f8c004986 */ /* 0x0001ea000c101912 */
[----:B------:R-:W-:Y:S05]  /*8180*/  @!P2 BRA `(.L_x_262) ;  /* 0x000000000004a947 */ /* 0x000fea0003800000 */
[----:B------:R0:W5:Y:S02]  /*8190*/  LDG.E.LTC128B R212, desc[UR18][R202.64+0x200] ;  /* 0x00020012cad47981 */ /* 0x000164000c1e1920 */
.L_x_262:
[----:B------:R-:W-:Y:S05]  /*81a0*/  BSYNC B1 ;  /* 0x0000000000017941 */ /* 0x000fea0003800000 */
.L_x_261:
[----:B0----5:R-:W-:Y:S01]  /*81b0*/  FMUL R9, R212, UR20 ;  /* 0x00000014d4097c20 */ /* 0x021fe20008400000 */
[----:B------:R-:W-:Y:S01]  /*81c0*/  ISETP.GT.AND P4, PT, R10, 0x71, P0 ;  /* 0x000000710a00780c */ /* 0x000fe20000784270 */
[----:B------:R-:W-:Y:S02]  /*81d0*/  BSSY B1, `(.L_x_263) ;  /* 0x0000005000017945 */ /* 0x000fe40003800000 */
[----:B------:R-:W-:-:S05]  /*81e0*/  FFMA R9, R80, UR17, R9 ;  /* 0x0000001150097c23 */ /* 0x000fca0008000009 */
[----:B------:R0:W-:Y:S05]  /*81f0*/  @P2 STG.E desc[UR18][R138.64+0x200], R9 ;  /* 0x000200098a002986 */ /* 0x0001ea000c101912 */
[----:B------:R-:W-:Y:S05]  /*8200*/  @!P4 BRA `(.L_x_264) ;  /* 0x000000000004c947 */ /* 0x000fea0003800000 */
[----:B------:R0:W5:Y:S02]  /*8210*/  LDG.E.LTC128B R212, desc[UR18][R204.64+0x200] ;  /* 0x00020012ccd47981 */ /* 0x000164000c1e1920 */
.L_x_264:
[----:B------:R-:W-:Y:S05]  /*8220*/  BSYNC B1 ;  /* 0x0000000000017941 */ /* 0x000fea0003800000 */
.L_x_263:
[----:B-----5:R-:W-:Y:S01]  /*8230*/  FMUL R8, R212, UR20 ;  /* 0x00000014d4087c20 */ /* 0x020fe20008400000 */
[----:B------:R-:W-:Y:S01]  /*8240*/  ISETP.GT.AND P2, PT, R10, 0x70, P1 ;  /* 0x000000700a00780c */ /* 0x000fe20000f44270 */
[----:B------:R-:W-:Y:S02]  /*8250*/  BSSY B1, `(.L_x_265) ;  /* 0x0000005000017945 */ /* 0x000fe40003800000 */
[----:B------:R-:W-:-:S05]  /*8260*/  FFMA R81, R81, UR17, R8 ;  /* 0x0000001151517c23 */ /* 0x000fca0008000008 */
[----:B------:R0:W-:Y:S05]  /*8270*/  @P4 STG.E desc[UR18][R144.64+0x200], R81 ;  /* 0x0002005190004986 */ /* 0x0001ea000c101912 */
[----:B------:R-:W-:Y:S05]  /*8280*/  @!P2 BRA `(.L_x_266) ;  /* 0x000000000004a947 */ /* 0x000fea0003800000 */
[----:B------:R0:W5:Y:S02]  /*8290*/  LDG.E.LTC128B R212, desc[UR18][R202.64+0x220] ;  /* 0x00022012cad47981 */ /* 0x000164000c1e1920 */
.L_x_266:
[----:B------:R-:W-:Y:S05]  /*82a0*/  BSYNC B1 ;  /* 0x0000000000017941 */ /* 0x000fea0003800000 */
.L_x_265:
[----:B0----5:R-:W-:Y:S01]  /*82b0*/  FMUL R9, R212, UR20 ;  /* 0x00000014d4097c20 */ /* 0x021fe20008400000 */
[----:B------:R-:W-:Y:S01]  /*82c0*/  ISETP.GT.AND P4, PT, R10, 0x71, P1 ;  /* 0x000000710a00780c */ /* 0x000fe20000f84270 */
[----:B------:R-:W-:Y:S02]  /*82d0*/  BSSY B1, `(.L_x_267) ;  /* 0x0000005000017945 */ /* 0x000fe40003800000 */
[----:B------:R-:W-:-:S05]  /*82e0*/  FFMA R9, R82, UR17, R9 ;  /* 0x0000001152097c23 */ /* 0x000fca0008000009 */
[----:B------:R0:W-:Y:S05]  /*82f0*/  @P2 STG.E desc[UR18][R138.64+0x220], R9 ;  /* 0x000220098a002986 */ /* 0x0001ea000c101912 */
[----:B------:R-:W-:Y:S05]  /*8300*/  @!P4 BRA `(.L_x_268) ;  /* 0x000000000004c947 */ /* 0x000fea0003800000 */
[----:B------:R0:W5:Y:S02]  /*8310*/  LDG.E.LTC128B R212, desc[UR18][R204.64+0x220] ;  /* 0x00022012ccd47981 */ /* 0x000164000c1e1920 */
.L_x_268:
[----:B------:R-:W-:Y:S05]  /*8320*/  BSYNC B1 ;  /* 0x0000000000017941 */ /* 0x000fea0003800000 */
.L_x_267:
[----:B-----5:R-:W-:Y:S01]  /*8330*/  FMUL R8, R212, UR20 ;  /* 0x00000014d4087c20 */ /* 0x020fe20008400000 */
[----:B------:R-:W-:Y:S01]  /*8340*/  ISETP.GT.AND P2, PT, R10, 0x78, P0 ;  /* 0x000000780a00780c */ /* 0x000fe20000744270 */
[----:B------:R-:W-:Y:S02]  /*8350*/  BSSY B1, `(.L_x_269) ;  /* 0x0000005000017945 */ /* 0x000fe40003800000 */
[----:B------:R-:W-:-:S05]  /*8360*/  FFMA R83, R83, UR17, R8 ;  /* 0x0000001153537c23 */ /* 0x000fca0008000008 */
[----:B------:R0:W-:Y:S05]  /*8370*/  @P4 STG.E desc[UR18][R144.64+0x220], R83 ;  /* 0x0002205390004986 */ /* 0x0001ea000c101912 */
[----:B------:R-:W-:Y:S05]  /*8380*/  @!P2 BRA `(.L_x_270) ;  /* 0x000000000004a947 */ /* 0x000fea0003800000 */
[----:B------:R0:W5:Y:S02]  /*8390*/  LDG.E.LTC128B R212, desc[UR18][R16.64+0x200] ;  /* 0x0002001210d47981 */ /* 0x000164000c1e1920 */
.L_x_270:
[----:B------:R-:W-:Y:S05]  /*83a0*/  BSYNC B1 ;  /* 0x0000000000017941 */ /* 0x000fea0003800000 */
.L_x_269:
[----:B0----5:R-:W-:Y:S01]  /*83b0*/  FMUL R9, R212, UR20 ;  /* 0x00000014d4097c20 */ /* 0x021fe20008400000 */
[----:B------:R-:W-:Y:S01]  /*83c0*/  ISETP.GT.AND P0, PT, R10, 0x79, P0 ;  /* 0x000000790a00780c */ /* 0x000fe20000704270 */
[----:B------:R-:W-:Y:S02]  /*83d0*/  BSSY B1, `(.L_x_271) ;  /* 0x0000005000017945 */ /* 0x000fe40003800000 */
[----:B------:R-:W-:-:S05]  /*83e0*/  FFMA R9, R84, UR17, R9 ;  /* 0x0000001154097c23 */ /* 0x000fca0008000009 */
[----:B------:R0:W-:Y:S05]  /*83f0*/  @P2 STG.E desc[UR18][R12.64+0x200], R9 ;  /* 0x000200090c002986 */ /* 0x0001ea000c101912 */
[----:B------:R-:W-:Y:S05]  /*8400*/  @!P0 BRA `(.L_x_272) ;  /* 0x0000000000048947 */ /* 0x000fea0003800000 */
[----:B------:R0:W5:Y:S02]  /*8410*/  LDG.E.LTC128B R212, desc[UR18][R142.64+0x200] ;  /* 0x000200128ed47981 */ /* 0x000164000c1e1920 */
.L_x_272:
[----:B------:R-:W-:Y:S05]  /*8420*/  BSYNC B1 ;  /* 0x0000000000017941 */ /* 0x000fea0003800000 */
.L_x_271:
[----:B-----5:R-:W-:Y:S01]  /*8430*/  FMUL R8, R212, UR20 ;  /* 0x00000014d4087c20 */ /* 0x020fe20008400000 */
[----:B------:R-:W-:Y:S01]  /*8440*/  ISETP.GT.AND P2, PT, R10, 0x78, P1 ;  /* 0x000000780a00780c */ /* 0x000fe20000f44270 */
[----:B------:R-:W-:Y:S02]  /*8450*/  BSSY B1, `(.L_x_273) ;  /* 0x0000005000017945 */ /* 0x000fe40003800000 */
[----:B------:R-:W-:-:S05]  /*8460*/  FFMA R85, R85, UR17, R8 ;  /* 0x0000001155557c23 */ /* 0x000fca0008000008 */
[----:B------:R0:W-:Y:S05]  /*8470*/  @P0 STG.E desc[UR18][R14.64+0x200], R85 ;  /* 0x000200550e000986 */ /* 0x0001ea000c101912 */
[----:B------:R-:W-:Y:S05]  /*8480*/  @!P2 BRA `(.L_x_274) ;  /* 0x000000000004a947 */ /* 0x000fea0003800000 */
[----:B------:R0:W5:Y:S02]  /*8490*/  LDG.E.LTC128B R212, desc[UR18][R16.64+0x220] ;  /* 0x0002201210d47981 */ /* 0x000164000c1e1920 */
.L_x_274:
[----:B------:R-:W-:Y:S05]  /*84a0*/  BSYNC B1 ;  /* 0x0000000000017941 */ /* 0x000fea0003800000 */
.L_x_273:
[----:B0----5:R-:W-:Y:S01]  /*84b0*/  FMUL R9, R212, UR20 ;  /* 0x00000014d4097c20 */ /* 0x021fe20008400000 */
[----:B------:R-:W-:Y:S01]  /*84c0*/  ISETP.GT.AND P1, PT, R10, 0x79, P1 ;  /* 0x000000790a00780c */ /* 0x000fe20000f24270 */
[----:B------:R-:W-:Y:S02]  /*84d0*/  BSSY B1, `(.L_x_275) ;  /* 0x0000005000017945 */ /* 0x000fe40003800000 */
[----:B------:R-:W-:-:S05]  /*84e0*/  FFMA R9, R86, UR17, R9 ;  /* 0x0000001156097c23 */ /* 0x000fca0008000009 */
[----:B------:R0:W-:Y:S05]  /*84f0*/  @P2 STG.E desc[UR18][R12.64+0x220], R9 ;  /* 0x000220090c002986 */ /* 0x0001ea000c101912 */
[----:B------:R-:W-:Y:S05]  /*8500*/  @!P1 BRA `(.L_x_276) ;  /* 0x0000000000049947 */ /* 0x000fea0003800000 */
[----:B------:R0:W5:Y:S02]  /*8510*/  LDG.E.LTC128B R212, desc[UR18][R142.64+0x220] ;  /* 0x000220128ed47981 */ /* 0x000164000c1e1920 */
.L_x_276:
[----:B------:R-:W-:Y:S05]  /*8520*/  BSYNC B1 ;  /* 0x0000000000017941 */ /* 0x000fea0003800000 */
.L_x_275:
[----:B-----5:R-:W-:-:S04]  /*8530*/  FMUL R212, R212, UR20 ;  /* 0x00000014d4d47c20 */ /* 0x020fc80008400000 */
[----:B------:R-:W-:Y:S01]  /*8540*/  FFMA R87, R87, UR17, R212 ;  /* 0x0000001157577c23 */ /* 0x000fe200080000d4 */
[----:B------:R-:W-:Y:S06]  /*8550*/  @!P1 BRA `(.L_x_277) ;  /* 0x0000001c00309947 */ /* 0x000fec0003800000 */
[----:B------:R0:W-:Y:S01]  /*8560*/  STG.E desc[UR18][R14.64+0x220], R87 ;  /* 0x000220570e007986 */ /* 0x0001e2000c101912 */
[----:B------:R-:W-:Y:S05]  /*8570*/  BRA `(.L_x_277) ;  /* 0x0000001c00287947 */ /* 0x000fea0003800000 */
.L_x_26:
[----:B------:R-:W-:Y:S01]  /*8580*/  ULDC.64 UR10, c[0x0][0x6c0] ;  /* 0x0001b000000a7ab9 */ /* 0x000fe20000000a00 */
[----:B------:R-:W-:Y:S01]  /*8590*/  IMAD.U32 R15, RZ, RZ, UR8 ;  /* 0x00000008ff0f7e24 */ /* 0x000fe2000f8e00ff */
[----:B------:R-:W-:Y:S01]  /*85a0*/  LEA R12, P0, R20, UR10, 0x2 ;  /* 0x0000000a140c7c11 */ /* 0x000fe2000f8010ff */
[----:B------:R-:W-:Y:S01]  /*85b0*/  IMAD.U32 R17, RZ, RZ, UR8 ;  /* 0x00000008ff117e24 */ /* 0x000fe2000f8e00ff */
[----:B------:R-:W-:Y:S01]  /*85c0*/  ISETP.GT.AND P5, PT, R10, 0x1, P2 ;  /* 0x000000010a00780c */ /* 0x000fe200017a4270 */
[----:B------:R-:W-:Y:S01]  /*85d0*/  IMAD.U32 R8, RZ, RZ, UR9 ;  /* 0x00000009ff087e24 */ /* 0x000fe2000f8e00ff */
[----:B------:R-:W-:Y:S01]  /*85e0*/  LEA.HI.X R13, R20, UR11, R155, 0x2, P0 ;  /* 0x0000000b140d7c11 */ /* 0x000fe200080f149b */
[----:B------:R-:W-:Y:S01]  /*85f0*/  FMUL R89, R89, UR17 ;  /* 0x0000001159597c20 */ /* 0x000fe20008400000 */
[----:B------:R-:W-:Y:S01]  /*8600*/  LEA R14, P4, R15, R12, 0x2 ;  /* 0x0000000c0f0e7211 */ /* 0x000fe200078810ff */
[----:B------:R-:W-:Y:S01]  /*8610*/  IMAD.U32 R19, RZ, RZ, UR8 ;  /* 0x00000008ff137e24 */ /* 0x000fe2000f8e00ff */
[----:B------:R-:W-:Y:S01]  /*8620*/  ISETP.GT.AND P0, PT, R9, 0x8, PT ;  /* 0x000000080900780c */ /* 0x000fe20003f04270 */
[----:B------:R-:W-:Y:S01]  /*8630*/  UIMAD UR10, UR9, 0x1c, URZ ;  /* 0x0000001c090a78a4 */ /* 0x000fe2000f8e023f */
[----:B------:R-:W-:Y:S01]  /*8640*/  LEA.HI.X R15, R17, R13, R8, 0x2, P4 ;  /* 0x0000000d110f7211 */ /* 0x000fe200020f1408 */
[----:B------:R-:W-:Y:S01]  /*8650*/  FMUL R17, R88, UR17 ;  /* 0x0000001158117c20 */ /* 0x000fe20008400000 */
[----:B------:R-:W-:Y:S01]  /*8660*/  ISETP.GT.AND P4, PT, R10, RZ, P0 ;  /* 0x000000ff0a00720c */ /* 0x000fe20000784270 */
[----:B------:R-:W-:Y:S01]  /*8670*/  FMUL R21, R90, UR17 ;  /* 0x000000115a157c20 */ /* 0x000fe20008400000 */
[C---:B------:R-:W-:Y:S01]  /*8680*/  ISETP.GT.AND P6, PT, R10.reuse, 0x1, P0 ;  /* 0x000000010a00780c */ /* 0x040fe200007c4270 */
[----:B------:R-:W-:Y:S01]  /*8690*/  USHF.L.U32 UR11, UR8, 0x5, URZ ;  /* 0x00000005080b7899 */ /* 0x000fe2000800063f */
[----:B------:R0:W-:Y:S01]  /*86a0*/  @P1 STG.E desc[UR18][R12.64], R17 ;  /* 0x000000110c001986 */ /* 0x0001e2000c101912 */
[----:B------:R-:W-:Y:S01]  /*86b0*/  IMAD.WIDE.U32 R18, R19, 0x1c, R14 ;  /* 0x0000001c13127825 */ /* 0x000fe200078e000e */
[----:B------:R-:W-:-:S03]  /*86c0*/  ISETP.GT.AND P1, PT, R10, 0x9, P2 ;  /* 0x000000090a00780c */ /* 0x000fc60001724270 */
[----:B------:R-:W-:Y:S01]  /*86d0*/  FMUL R91, R91, UR17 ;  /* 0x000000115b5b7c20 */ /* 0x000fe20008400000 */
[----:B------:R1:W-:Y:S01]  /*86e0*/  @P5 STG.E desc[UR18][R14.64], R89 ;  /* 0x000000590e005986 */ /* 0x0003e2000c101912 */
[----:B------:R-:W-:Y:S01]  /*86f0*/  ISETP.GT.AND P5, PT, R10, 0x8, P2 ;  /* 0x000000080a00780c */ /* 0x000fe200017a4270 */
[----:B------:R-:W-:Y:S01]  /*8700*/  USHF.L.U64.HI UR8, UR8, 0x5, UR9 ;  /* 0x0000000508087899 */ /* 0x000fe20008010209 */
[----:B------:R-:W-:Y:S01]  /*8710*/  FMUL R23, R92, UR17 ;  /* 0x000000115c177c20 */ /* 0x000fe20008400000 */
[----:B------:R-:W-:Y:S01]  /*8720*/  VIADD R19, R19, UR10 ;  /* 0x0000000a13137c36 */ /* 0x000fe20008000000 */
[----:B------:R-:W-:Y:S01]  /*8730*/  @P4 STG.E desc[UR18][R12.64+0x20], R21 ;  /* 0x000020150c004986 */ /* 0x000fe2000c101912 */
[----:B------:R-:W-:Y:S01]  /*8740*/  IADD3 R16, P4, R14, UR11, RZ ;  /* 0x0000000b0e107c10 */ /* 0x000fe2000ff9e0ff */
[----:B------:R-:W-:Y:S01]  /*8750*/  FMUL R93, R93, UR17 ;  /* 0x000000115d5d7c20 */ /* 0x000fe20008400000 */
[----:B------:R-:W-:Y:S01]  /*8760*/  FMUL R95, R95, UR17 ;  /* 0x000000115f5f7c20 */ /* 0x000fe20008400000 */
[----:B------:R2:W-:Y:S01]  /*8770*/  @P6 STG.E desc[UR18][R14.64+0x20], R91 ;  /* 0x0000205b0e006986 */ /* 0x0005e2000c101912 */
[----:B------:R-:W-:Y:S01]  /*8780*/  ISETP.GT.AND P6, PT, R10, 0x8, P0 ;  /* 0x000000080a00780c */ /* 0x000fe200007c4270 */
[----:B------:R-:W-:Y:S01]  /*8790*/  FMUL R97, R97, UR17 ;  /* 0x0000001161617c20 */ /* 0x000fe20008400000 */
[----:B0-----:R-:W-:Y:S01]  /*87a0*/  IADD3.X R17, R15, UR8, RZ, P4, !PT ;  /* 0x000000080f117c10 */ /* 0x001fe2000a7fe4ff */
[----:B-1----:R-:W-:Y:S01]  /*87b0*/  FMUL R89, R94, UR17 ;  /* 0x000000115e597c20 */ /* 0x002fe20008400000 */
[----:B------:R-:W-:Y:S01]  /*87c0*/  @P5 STG.E desc[UR18][R18.64], R23 ;  /* 0x0000001712005986 */ /* 0x000fe2000c101912 */
[C---:B------:R-:W-:Y:S01]  /*87d0*/  ISETP.GT.AND P5, PT, R10.reuse, 0x9, P0 ;  /* 0x000000090a00780c */ /* 0x040fe200007a4270 */
[----:B------:R-:W-:Y:S01]  /*87e0*/  FMUL R99, R99, UR17 ;  /* 0x0000001163637c20 */ /* 0x000fe20008400000 */
[----:B------:R-:W-:Y:S01]  /*87f0*/  ISETP.GT.AND P4, PT, R10, 0x10, P2 ;  /* 0x000000100a00780c */ /* 0x000fe20001784270 */
[----:B------:R0:W-:Y:S01]  /*8800*/  @P1 STG.E desc[UR18][R16.64], R93 ;  /* 0x0000005d10001986 */ /* 0x0001e2000c101912 */
[----:B------:R-:W-:Y:S01]  /*8810*/  IADD3 R20, P1, R18, UR11, RZ ;  /* 0x0000000b12147c10 */ /* 0x000fe2000ff3e0ff */
[----:B------:R-:W-:Y:S01]  /*8820*/  FMUL R101, R101, UR17 ;  /* 0x0000001165657c20 */ /* 0x000fe20008400000 */
[----:B--2---:R-:W-:Y:S01]  /*8830*/  FMUL R91, R96, UR17 ;  /* 0x00000011605b7c20 */ /* 0x004fe20008400000 */
[----:B------:R-:W-:Y:S01]  /*8840*/  FMUL R103, R103, UR17 ;  /* 0x0000001167677c20 */ /* 0x000fe20008400000 */
[----:B------:R-:W-:Y:S01]  /*8850*/  IADD3.X R21, R19, UR8, RZ, P1, !PT ;  /* 0x0000000813157c10 */ /* 0x000fe20008ffe4ff */
[----:B------:R-:W-:Y:S01]  /*8860*/  @P6 STG.E desc[UR18][R18.64+0x20], R89 ;  /* 0x0000205912006986 */ /* 0x000fe2000c101912 */
[C---:B------:R-:W-:Y:S01]  /*8870*/  ISETP.GT.AND P1, PT, R10.reuse, 0x11, P2 ;  /* 0x000000110a00780c */ /* 0x040fe20001724270 */
[----:B------:R-:W-:Y:S01]  /*8880*/  FMUL R105, R105, UR17 ;  /* 0x0000001169697c20 */ /* 0x000fe20008400000 */
[----:B------:R-:W-:Y:S01]  /*8890*/  ISETP.GT.AND P6, PT, R10, 0x10, P0 ;  /* 0x000000100a00780c */ /* 0x000fe200007c4270 */
[----:B------:R1:W-:Y:S01]  /*88a0*/  @P5 STG.E desc[UR18][R16.64+0x20], R95 ;  /* 0x0000205f10005986 */ /* 0x0003e2000c101912 */
[----:B------:R-:W-:Y:S01]  /*88b0*/  IADD3 R22, P5, R16, UR11, RZ ;  /* 0x0000000b10167c10 */ /* 0x000fe2000ffbe0ff */
[----:B0-----:R-:W-:Y:S01]  /*88c0*/  FMUL R93, R98, UR17 ;  /* 0x00000011625d7c20 */ /* 0x001fe20008400000 */
[----:B------:R-:W-:Y:S01]  /*88d0*/  FMUL R107, R107, UR17 ;  /* 0x000000116b6b7c20 */ /* 0x000fe20008400000 */
[----:B------:R-:W-:Y:S01]  /*88e0*/  @P4 STG.E desc[UR18][R20.64], R91 ;  /* 0x0000005b14004986 */ /* 0x000fe2000c101912 */
[----:B------:R-:W-:Y:S01]  /*88f0*/  IADD3.X R23, R17, UR8, RZ, P5, !PT ;  /* 0x0000000811177c10 */ /* 0x000fe2000affe4ff */
[----:B------:R-:W-:Y:S01]  /*8900*/  FMUL R109, R109, UR17 ;  /* 0x000000116d6d7c20 */ /* 0x000fe20008400000 */
[C---:B------:R-:W-:Y:S01]  /*8910*/  ISETP.GT.AND P4, PT, R10.reuse, 0x11, P0 ;  /* 0x000000110a00780c */ /* 0x040fe20000784270 */
[----:B------:R-:W-:Y:S01]  /*8920*/  FMUL R111, R111, UR17 ;  /* 0x000000116f6f7c20 */ /* 0x000fe20008400000 */
[----:B------:R-:W-:Y:S01]  /*8930*/  ISETP.GT.AND P5, PT, R10, 0x18, P2 ;  /* 0x000000180a00780c */ /* 0x000fe200017a4270 */
[----:B------:R0:W-:Y:S01]  /*8940*/  @P1 STG.E desc[UR18][R22.64], R97 ;  /* 0x0000006116001986 */ /* 0x0001e2000c101912 */
[----:B------:R-:W-:Y:S01]  /*8950*/  IADD3 R88, P1, R20, UR11, RZ ;  /* 0x0000000b14587c10 */ /* 0x000fe2000ff3e0ff */
[----:B-1----:R-:W-:Y:S01]  /*8960*/  FMUL R95, R100, UR17 ;  /* 0x00000011645f7c20 */ /* 0x002fe20008400000 */
        /* <DEDUP_REMOVED lines=64> */
[----:B------:R-:W-:Y:S01]  /*8d70*/  ISETP.GT.AND P1, PT, R10, 0x31, P2 ;  /* 0x000000310a00780c */ /* 0x000fe20001724270 */
[----:B------:R-:W-:Y:S01]  /*8d80*/  FMUL R25, R25, UR17 ;  /* 0x0000001119197c20 */ /* 0x000fe20008400000 */
[----:B------:R-:W-:Y:S01]  /*8d90*/  IADD3 R102, P6, R98, UR11, RZ ;  /* 0x0000000b62667c10 */ /* 0x000fe2000ffde0ff */
[----:B------:R1:W-:Y:S01]  /*8da0*/  @P5 STG.E desc[UR18][R98.64+0x20], R111 ;  /* 0x0000206f62005986 */ /* 0x0003e2000c101912 */
[----:B------:R-:W-:Y:S01]  /*8db0*/  ISETP.GT.AND P5, PT, R10, 0x30, P0 ;  /* 0x000000300a00780c */ /* 0x000fe200007a4270 */
[----:B0-----:R-:W-:Y:S01]  /*8dc0*/  FMUL R109, R114, UR17 ;  /* 0x00000011726d7c20 */ /* 0x001fe20008400000 */
[----:B------:R-:W-:Y:S01]  /*8dd0*/  IADD3.X R103, R99, UR8, RZ, P6, !PT ;  /* 0x0000000863677c10 */ /* 0x000fe2000b7fe4ff */
[----:B------:R0:W-:Y:S01]  /*8de0*/  @P4 STG.E desc[UR18][R100.64], R107 ;  /* 0x0000006b64004986 */ /* 0x0001e2000c101912 */
[C---:B------:R-:W-:Y:S01]  /*8df0*/  ISETP.GT.AND P4, PT, R10.reuse, 0x31, P0 ;  /* 0x000000310a00780c */ /* 0x040fe20000784270 */
[----:B------:R-:W-:Y:S01]  /*8e00*/  FMUL R27, R27, UR17 ;  /* 0x000000111b1b7c20 */ /* 0x000fe20008400000 */
[----:B------:R-:W-:Y:S01]  /*8e10*/  ISETP.GT.AND P6, PT, R10, 0x38, P2 ;  /* 0x000000380a00780c */ /* 0x000fe200017c4270 */
[----:B------:R-:W-:Y:S01]  /*8e20*/  FMUL R29, R29, UR17 ;  /* 0x000000111d1d7c20 */ /* 0x000fe20008400000 */
[----:B------:R-:W-:Y:S01]  /*8e30*/  FMUL R31, R31, UR17 ;  /* 0x000000111f1f7c20 */ /* 0x000fe20008400000 */
        /* <DEDUP_REMOVED lines=8> */
[----:B------:R1:W-:Y:S01]  /*8ec0*/  @P4 STG.E desc[UR18][R102.64+0x20], R115 ;  /* 0x0000207366004986 */ /* 0x0003e2000c101912 */
[----:B------:R-:W-:Y:S01]  /*8ed0*/  IADD3 R106, P5, R102, UR11, RZ ;  /* 0x0000000b666a7c10 */ /* 0x000fe2000ffbe0ff */
[----:B------:R-:W-:Y:S01]  /*8ee0*/  FMUL R37, R37, UR17 ;  /* 0x0000001125257c20 */ /* 0x000fe20008400000 */
[----:B------:R-:W-:Y:S01]  /*8ef0*/  ISETP.GT.AND P4, PT, R10, 0x38, P0 ;  /* 0x000000380a00780c */ /* 0x000fe20000784270 */
[----:B------:R3:W-:Y:S01]  /*8f00*/  @P6 STG.E desc[UR18][R104.64], R111 ;  /* 0x0000006f68006986 */ /* 0x0007e2000c101912 */
[----:B0-----:R-:W-:Y:S01]  /*8f10*/  IADD3.X R107, R103, UR8, RZ, P5, !PT ;  /* 0x00000008676b7c10 */ /* 0x001fe2000affe4ff */
[----:B--2---:R-:W-:Y:S01]  /*8f20*/  FMUL R113, R118, UR17 ;  /* 0x0000001176717c20 */ /* 0x004fe20008400000 */
        /* <DEDUP_REMOVED lines=18> */
[----:B---3--:R-:W-:Y:S01]  /*9050*/  IADD3.X R111, R107, UR8, RZ, P6, !PT ;  /* 0x000000086b6f7c10 */ /* 0x008fe2000b7fe4ff */
[----:B0-----:R-:W-:Y:S01]  /*9060*/  FMUL R117, R122, UR17 ;  /* 0x000000117a757c20 */ /* 0x001fe20008400000 */
        /* <DEDUP_REMOVED lines=18> */
[----:B--2---:R-:W-:Y:S01]  /*9190*/  IADD3.X R115, R111, UR8, RZ, P5, !PT ;  /* 0x000000086f737c10 */ /* 0x004fe2000affe4ff */
        /* <DEDUP_REMOVED lines=43> */
[----:B------:R-:W-:-:S03]  /*9450*/  ISETP.GT.AND P5, PT, R10, 0x60, P2 ;  /* 0x000000600a00780c */ /* 0x000fc600017a4270 */
[----:B------:R0:W-:Y:S01]  /*9460*/  @P1 STG.E desc[UR18][R122.64], R133 ;  /* 0x000000857a001986 */ /* 0x0001e2000c101912 */
[----:B------:R-:W-:Y:S01]  /*9470*/  IADD3 R124, P1, R120, UR11, RZ ;  /* 0x0000000b787c7c10 */ /* 0x000fe2000ff3e0ff */
[----:B-1----:R-:W-:Y:S02]  /*9480*/  FMUL R131, R136, UR17 ;  /* 0x0000001188837c20 */ /* 0x002fe40008400000 */
[----:B------:R-:W-:Y:S01]  /*9490*/  @P4 STG.E desc[UR18][R120.64+0x20], R129 ;  /* 0x0000208178004986 */ /* 0x000fe2000c101912 */
[----:B------:R-:W-:Y:S02]  /*94a0*/  IADD3.X R125, R121, UR8, RZ, P1, !PT ;  /* 0x00000008797d7c10 */ /* 0x000fe40008ffe4ff */
[----:B------:R-:W-:Y:S01]  /*94b0*/  ISETP.GT.AND P1, PT, R10, 0x61, P2 ;  /* 0x000000610a00780c */ /* 0x000fe20001724270 */
[----:B------:R1:W-:Y:S01]  /*94c0*/  @P6 STG.E desc[UR18][R122.64+0x20], R135 ;  /* 0x000020877a006986 */ /* 0x0003e2000c101912 */
[----:B------:R-:W-:Y:S02]  /*94d0*/  IADD3 R126, P6, R122, UR11, RZ ;  /* 0x0000000b7a7e7c10 */ /* 0x000fe4000ffde0ff */
[----:B------:R-:W-:Y:S01]  /*94e0*/  ISETP.GT.AND P4, PT, R10, 0x60, P0 ;  /* 0x000000600a00780c */ /* 0x000fe20000784270 */
[----:B------:R2:W-:Y:S01]  /*94f0*/  @P5 STG.E desc[UR18][R124.64], R131 ;  /* 0x000000837c005986 */ /* 0x0005e2000c101912 */
[----:B---3--:R-:W-:Y:S01]  /*9500*/  IADD3.X R127, R123, UR8, RZ, P6, !PT ;  /* 0x000000087b7f7c10 */ /* 0x008fe2000b7fe4ff */
[----:B0-----:R-:W-:Y:S01]  /*9510*/  FMUL R133, R138, UR17 ;  /* 0x000000118a857c20 */ /* 0x001fe20008400000 */
[----:B------:R-:W-:-:S02]  /*9520*/  ISETP.GT.AND P5, PT, R10, 0x61, P0 ;  /* 0x000000610a00780c */ /* 0x000fc400007a4270 */
        /* <DEDUP_REMOVED lines=10> */
[----:B------:R-:W-:Y:S01]  /*95d0*/  @P6 STG.E desc[UR18][R128.64], R135 ;  /* 0x0000008780006986 */ /* 0x000fe2000c101912 */
[----:B--2---:R-:W-:Y:S01]  /*95e0*/  IADD3.X R131, R127, UR8, RZ, P5, !PT ;  /* 0x000000087f837c10 */ /* 0x004fe2000affe4ff */
        /* <DEDUP_REMOVED lines=8> */
[C---:B------:R-:W-:Y:S01]  /*9670*/  ISETP.GT.AND P4, PT, R10.reuse, 0x71, P2 ;  /* 0x000000710a00780c */ /* 0x040fe20001784270 */
[----:B------:R1:W-:Y:S01]  /*9680*/  @P6 STG.E desc[UR18][R130.64+0x20], R143 ;  /* 0x0000208f82006986 */ /* 0x0003e2000c101912 */
[C---:B------:R-:W-:Y:S02]  /*9690*/  ISETP.GT.AND P1, PT, R10.reuse, 0x70, P0 ;  /* 0x000000700a00780c */ /* 0x040fe40000724270 */
[----:B------:R-:W-:Y:S01]  /*96a0*/  ISETP.GT.AND P6, PT, R10, 0x71, P0 ;  /* 0x000000710a00780c */ /* 0x000fe200007c4270 */
[----:B------:R2:W-:Y:S01]  /*96b0*/  @P5 STG.E desc[UR18][R132.64], R139 ;  /* 0x0000008b84005986 */ /* 0x0005e2000c101912 */
[----:B------:R-:W-:Y:S01]  /*96c0*/  IADD3 R134, P5, R130, UR11, RZ ;  /* 0x0000000b82867c10 */ /* 0x000fe2000ffbe0ff */
[----:B0-----:R-:W-:-:S03]  /*96d0*/  FMUL R141, R146, UR17 ;  /* 0x00000011928d7c20 */ /* 0x001fc60008400000 */
[----:B------:R-:W-:Y:S02]  /*96e0*/  IADD3.X R135, R131, UR8, RZ, P5, !PT ;  /* 0x0000000883877c10 */ /* 0x000fe4000affe4ff */
[----:B------:R-:W-:Y:S01]  /*96f0*/  ISETP.GT.AND P5, PT, R10, 0x78, P2 ;  /* 0x000000780a00780c */ /* 0x000fe200017a4270 */
[----:B-1----:R-:W-:Y:S01]  /*9700*/  FMUL R143, R148, UR17 ;  /* 0x00000011948f7c20 */ /* 0x002fe20008400000 */
[C---:B------:R-:W-:Y:S01]  /*9710*/  ISETP.GT.AND P2, PT, R10.reuse, 0x79, P2 ;  /* 0x000000790a00780c */ /* 0x040fe20001744270 */
[----:B------:R-:W-:Y:S01]  /*9720*/  @P4 STG.E desc[UR18][R134.64], R145 ;  /* 0x0000009186004986 */ /* 0x000fe2000c101912 */
[C---:B------:R-:W-:Y:S02]  /*9730*/  ISETP.GT.AND P4, PT, R10.reuse, 0x78, P0 ;  /* 0x000000780a00780c */ /* 0x040fe40000784270 */
[----:B------:R-:W-:Y:S01]  /*9740*/  ISETP.GT.AND P0, PT, R10, 0x79, P0 ;  /* 0x000000790a00780c */ /* 0x000fe20000704270 */
[----:B------:R0:W-:Y:S01]  /*9750*/  @P1 STG.E desc[UR18][R132.64+0x20], R141 ;  /* 0x0000208d84001986 */ /* 0x0001e2000c101912 */
[----:B------:R-:W-:-:S03]  /*9760*/  IADD3 R138, P1, R132, UR11, RZ ;  /* 0x0000000b848a7c10 */ /* 0x000fc6000ff3e0ff */
[----:B------:R-:W-:Y:S01]  /*9770*/  @P6 STG.E desc[UR18][R134.64+0x20], R147 ;  /* 0x0000209386006986 */ /* 0x000fe2000c101912 */
[----:B--2---:R-:W-:Y:S02]  /*9780*/  IADD3.X R139, R133, UR8, RZ, P1, !PT ;  /* 0x00000008858b7c10 */ /* 0x004fe40008ffe4ff */
[----:B------:R-:W-:Y:S02]  /*9790*/  IADD3 R136, P6, R134, UR11, RZ ;  /* 0x0000000b86887c10 */ /* 0x000fe4000ffde0ff */
[----:B------:R-:W-:Y:S01]  /*97a0*/  ISETP.GT.AND P1, PT, R9, 0x80, PT ;  /* 0x000000800900780c */ /* 0x000fe20003f24270 */
[----:B------:R1:W-:Y:S01]  /*97b0*/  @P5 STG.E desc[UR18][R138.64], R143 ;  /* 0x0000008f8a005986 */ /* 0x0003e2000c101912 */
[----:B------:R-:W-:Y:S01]  /*97c0*/  IADD3.X R137, R135, UR8, RZ, P6, !PT ;  /* 0x0000000887897c10 */ /* 0x000fe2000b7fe4ff */
[----:B0-----:R-:W-:Y:S01]  /*97d0*/  FMUL R141, R150, UR17 ;  /* 0x00000011968d7c20 */ /* 0x001fe20008400000 */
[C---:B------:R-:W-:Y:S02]  /*97e0*/  ISETP.GT.AND P5, PT, R10.reuse, RZ, P1 ;  /* 0x000000ff0a00720c */ /* 0x040fe40000fa4270 */
[----:B------:R-:W-:Y:S01]  /*97f0*/  ISETP.GT.AND P6, PT, R10, 0x1, P1 ;  /* 0x000000010a00780c */ /* 0x000fe20000fc4270 */
[----:B------:R-:W-:Y:S01]  /*9800*/  @P2 STG.E desc[UR18][R136.64], R149 ;  /* 0x0000009588002986 */ /* 0x000fe2000c101912 */
[----:B------:R-:W-:Y:S01]  /*9810*/  ISETP.GT.AND P2, PT, R9, 0x88, PT ;  /* 0x000000880900780c */ /* 0x000fe20003f44270 */
[----:B------:R-:W-:-:S02]  /*9820*/  FMUL R9, R24, UR17 ;  /* 0x0000001118097c20 */ /* 0x000fc40008400000 */
[----:B------:R0:W-:Y:S01]  /*9830*/  @P4 STG.E desc[UR18][R138.64+0x20], R141 ;  /* 0x0000208d8a004986 */ /* 0x0001e2000c101912 */
[----:B------:R-:W-:Y:S01]  /*9840*/  ISETP.GT.AND P4, PT, R10, RZ, P2 ;  /* 0x000000ff0a00720c */ /* 0x000fe20001784270 */
[----:B-1----:R-:W-:Y:S02]  /*9850*/  FMUL R143, R26, UR17 ;  /* 0x000000111a8f7c20 */ /* 0x002fe40008400000 */
[----:B------:R-:W-:Y:S01]  /*9860*/  @P0 STG.E desc[UR18][R136.64+0x20], R151 ;  /* 0x0000209788000986 */ /* 0x000fe2000c101912 */
[----:B------:R-:W-:-:S03]  /*9870*/  ISETP.GT.AND P0, PT, R10, 0x1, P2 ;  /* 0x000000010a00780c */ /* 0x000fc60001704270 */
[----:B------:R1:W-:Y:S01]  /*9880*/  @P5 STG.E desc[UR18][R12.64+0x200], R9 ;  /* 0x000200090c005986 */ /* 0x0003e2000c101912 */
[----:B------:R-:W-:-:S03]  /*9890*/  ISETP.GT.AND P5, PT, R10, 0x9, P1 ;  /* 0x000000090a00780c */ /* 0x000fc60000fa4270 */
[----:B------:R-:W-:Y:S01]  /*98a0*/  @P6 STG.E desc[UR18][R14.64+0x200], R25 ;  /* 0x000200190e006986 */ /* 0x000fe2000c101912 */
[----:B------:R-:W-:Y:S01]  /*98b0*/  ISETP.GT.AND P6, PT, R10, 0x8, P1 ;  /* 0x000000080a00780c */ /* 0x000fe20000fc4270 */
[----:B0-----:R-:W-:Y:S02]  /*98c0*/  FMUL R141, R28, UR17 ;  /* 0x000000111c8d7c20 */ /* 0x001fe40008400000 */
[----:B------:R0:W-:Y:S01]  /*98d0*/  @P4 STG.E desc[UR18][R12.64+0x220], R143 ;  /* 0x0002208f0c004986 */ /* 0x0001e2000c101912 */
[----:B------:R-:W-:-:S03]  /*98e0*/  ISETP.GT.AND P4, PT, R10, 0x8, P2 ;  /* 0x000000080a00780c */ /* 0x000fc60001784270 */
[----:B------:R2:W-:Y:S01]  /*98f0*/  @P0 STG.E desc[UR18][R14.64+0x220], R27 ;  /* 0x0002201b0e000986 */ /* 0x0005e2000c101912 */
[----:B------:R-:W-:Y:S01]  /*9900*/  ISETP.GT.AND P0, PT, R10, 0x9, P2 ;  /* 0x000000090a00780c */ /* 0x000fe20001704270 */
[----:B-1----:R-:W-:-:S04]  /*9910*/  FMUL R9, R30, UR17 ;  /* 0x000000111e097c20 */ /* 0x002fc80008400000 */
[----:B------:R-:W-:Y:S01]  /*9920*/  @P6 STG.E desc[UR18][R18.64+0x200], R141 ;  /* 0x0002008d12006986 */ /* 0x000fe2000c101912 */
[----:B------:R-:W-:Y:S01]  /*9930*/  ISETP.GT.AND P6, PT, R10, 0x10, P1 ;  /* 0x000000100a00780c */ /* 0x000fe20000fc4270 */
[----:B0-----:R-:W-:Y:S02]  /*9940*/  FMUL R13, R32, UR17 ;  /* 0x00000011200d7c20 */ /* 0x001fe40008400000 */
[----:B------:R-:W-:Y:S01]  /*9950*/  @P5 STG.E desc[UR18][R16.64+0x200], R29 ;  /* 0x0002001d10005986 */ /* 0x000fe2000c101912 */
[----:B------:R-:W-:Y:S01]  /*9960*/  ISETP.GT.AND P5, PT, R10, 0x11, P1 ;  /* 0x000000110a00780c */ /* 0x000fe20000fa4270 */
[----:B--2---:R-:W-:Y:S02]  /*9970*/  FMUL R15, R34, UR17 ;  /* 0x00000011220f7c20 */ /* 0x004fe40008400000 */
[----:B------:R0:W-:Y:S01]  /*9980*/  @P4 STG.E desc[UR18][R18.64+0x220], R9 ;  /* 0x0002200912004986 */ /* 0x0001e2000c101912 */
[----:B------:R-:W-:-:S03]  /*9990*/  ISETP.GT.AND P4, PT, R10, 0x10, P2 ;  /* 0x000000100a00780c */ /* 0x000fc60001784270 */
        /* <DEDUP_REMOVED lines=9> */
[----:B------:R-:W-:Y:S01]  /*9a30*/  @P0 STG.E desc[UR18][R22.64+0x220], R35 ;  /* 0x0002202316000986 */ /* 0x000fe2000c101912 */
[----:B------:R-:W-:Y:S01]  /*9a40*/  ISETP.GT.AND P0, PT, R10, 0x19, P2 ;  /* 0x000000190a00780c */ /* 0x000fe20001704270 */
[----:B-1----:R-:W-:Y:S02]  /*9a50*/  FMUL R13, R38, UR17 ;  /* 0x00000011260d7c20 */ /* 0x002fe40008400000 */
        /* <DEDUP_REMOVED lines=94> */
[----:B0-----:R-:W-:-:S04]  /*a040*/  FMUL R15, R76, UR17 ;  /* 0x000000114c0f7c20 */ /* 0x001fc80008400000 */
[----:B------:R0:W-:Y:S01]  /*a050*/  @P0 STG.E desc[UR18][R124.64+0x220], R13 ;  /* 0x0002200d7c000986 */ /* 0x0001e2000c101912 */
[----:B------:R-:W-:Y:S01]  /*a060*/  ISETP.GT.AND P0, PT, R10, 0x68, P2 ;  /* 0x000000680a00780c */ /* 0x000fe20001704270 */
        /* <DEDUP_REMOVED lines=9> */
[----:B------:R-:W-:Y:S01]  /*a100*/  ISETP.GT.AND P0, PT, R10, 0x70, P2 ;  /* 0x000000700a00780c */ /* 0x000fe20001704270 */
[----:B-1----:R-:W-:-:S04]  /*a110*/  FMUL R15, R84, UR17 ;  /* 0x00000011540f7c20 */ /* 0x002fc80008400000 */
[----:B------:R-:W-:Y:S01]  /*a120*/  @P6 STG.E desc[UR18][R130.64+0x220], R79 ;  /* 0x0002204f82006986 */ /* 0x000fe2000c101912 */
[----:B------:R-:W-:-:S03]  /*a130*/  ISETP.GT.AND P6, PT, R10, 0x78, P2 ;  /* 0x000000780a00780c */ /* 0x000fc600017c4270 */
[----:B------:R1:W-:Y:S01]  /*a140*/  @P4 STG.E desc[UR18][R132.64+0x200], R13 ;  /* 0x0002000d84004986 */ /* 0x0003e2000c101912 */
[----:B------:R-:W-:Y:S01]  /*a150*/  ISETP.GT.AND P4, PT, R10, 0x71, P2 ;  /* 0x000000710a00780c */ /* 0x000fe20001784270 */
[----:B0-----:R-:W-:Y:S01]  /*a160*/  FMUL R9, R82, UR17 ;  /* 0x0000001152097c20 */ /* 0x001fe20008400000 */
[C---:B------:R-:W-:Y:S01]  /*a170*/  ISETP.GT.AND P2, PT, R10.reuse, 0x79, P2 ;  /* 0x000000790a00780c */ /* 0x040fe20001744270 */
[----:B------:R0:W-:Y:S01]  /*a180*/  @P5 STG.E desc[UR18][R134.64+0x200], R81 ;  /* 0x0002005186005986 */ /* 0x0001e2000c101912 */
[C---:B------:R-:W-:Y:S02]  /*a190*/  ISETP.GT.AND P5, PT, R10.reuse, 0x78, P1 ;  /* 0x000000780a00780c */ /* 0x040fe40000fa4270 */
[----:B------:R-:W-:Y:S01]  /*a1a0*/  ISETP.GT.AND P1, PT, R10, 0x79, P1 ;  /* 0x000000790a00780c */ /* 0x000fe20000f24270 */
[----:B------:R0:W-:Y:S01]  /*a1b0*/  @P0 STG.E desc[UR18][R132.64+0x220], R9 ;  /* 0x0002200984000986 */ /* 0x0001e2000c101912 */
[----:B-1----:R-:W-:-:S05]  /*a1c0*/  FMUL R13, R86, UR17 ;  /* 0x00000011560d7c20 */ /* 0x002fca0008400000 */
[----:B------:R0:W-:Y:S04]  /*a1d0*/  @P4 STG.E desc[UR18][R134.64+0x220], R83 ;  /* 0x0002205386004986 */ /* 0x0001e8000c101912 */
[----:B------:R0:W-:Y:S04]  /*a1e0*/  @P5 STG.E desc[UR18][R138.64+0x200], R15 ;  /* 0x0002000f8a005986 */ /* 0x0001e8000c101912 */
[----:B------:R0:W-:Y:S04]  /*a1f0*/  @P1 STG.E desc[UR18][R136.64+0x200], R85 ;  /* 0x0002005588001986 */ /* 0x0001e8000c101912 */
[----:B------:R0:W-:Y:S04]  /*a200*/  @P6 STG.E desc[UR18][R138.64+0x220], R13 ;  /* 0x0002200d8a006986 */ /* 0x0001e8000c101912 */
[----:B------:R0:W-:Y:S02]  /*a210*/  @P2 STG.E desc[UR18][R136.64+0x220], R87 ;  /* 0x0002205788002986 */ /* 0x0001e4000c101912 */
.L_x_277:
[----:B------:R-:W-:Y:S05]  /*a220*/  BSYNC B0 ;  /* 0x0000000000007941 */ /* 0x000fea0003800000 */
.L_x_25:
[----:B------:R-:W-:Y:S01]  /*a230*/  ULDC UR8, c[0x0][0xc] ;  /* 0x0000030000087ab9 */ /* 0x000fe20000000800 */
[----:B------:R-:W-:Y:S01]  /*a240*/  ULDC UR9, c[0x0][0x10] ;  /* 0x0000040000097ab9 */ /* 0x000fe20000000800 */
[----:B0-----:R-:W0:Y:S01]  /*a250*/  LDC R9, c[0x0][0x14] ;  /* 0x00000500ff097b82 */ /* 0x001e220000000800 */
[----:B------:R-:W-:Y:S01]  /*a260*/  UIMAD.WIDE.U32 UR8, UR8, UR9, URZ ;  /* 0x00000009080872a5 */ /* 0x000fe2000f8e003f */
[----:B------:R-:W-:Y:S02]  /*a270*/  IMAD.MOV.U32 R12, RZ, RZ, -0x1 ;  /* 0xffffffffff0c7424 */ /* 0x000fe400078e00ff */
[----:B------:R-:W-:-:S03]  /*a280*/  IMAD.MOV.U32 R8, RZ, RZ, -0x1 ;  /* 0xffffffffff087424 */ /* 0x000fc600078e00ff */
[----:B0-----:R-:W-:-:S04]  /*a290*/  IMAD.WIDE.U32 R2, R9, UR8, R2 ;  /* 0x0000000809027c25 */ /* 0x001fc8000f8e0002 */
[----:B------:R-:W-:Y:S01]  /*a2a0*/  IMAD R9, R9, UR9, RZ ;  /* 0x0000000909097c24 */ /* 0x000fe2000f8e02ff */
[----:B------:R-:W-:Y:S02]  /*a2b0*/  ULDC.64 UR8, c[0x0][0x750] ;  /* 0x0001d40000087ab9 */ /* 0x000fe40000000a00 */
[----:B------:R-:W-:Y:S01]  /*a2c0*/  ISETP.GE.U32.AND P0, PT, R2, UR8, PT ;  /* 0x0000000802007c0c */ /* 0x000fe2000bf06070 */
[--C-:B------:R-:W-:Y:S01]  /*a2d0*/  IMAD.IADD R3, R3, 0x1, R9.reuse ;  /* 0x0000000103037824 */ /* 0x100fe200078e0209 */
[----:B------:R-:W-:-:S04]  /*a2e0*/  PRMT R9, RZ, 0x7610, R9 ;  /* 0x00007610ff097816 */ /* 0x000fc80000000009 */
[----:B------:R-:W-:-:S13]  /*a2f0*/  ISETP.GE.U32.AND.EX P0, PT, R3, UR9, PT, P0 ;  /* 0x0000000903007c0c */ /* 0x000fda000bf06100 */
[----:B------:R-:W-:Y:S05]  /*a300*/  @P0 BRA `(.L_x_278) ;  /* 0x0000000400600947 */ /* 0x000fea0003800000 */
[----:B------:R-:W0:Y:S01]  /*a310*/  S2R R20, SR_CTAID.X ;  /* 0x0000000000147919 */ /* 0x000e220000002500 */
[----:B------:R-:W5:Y:S01]  /*a320*/  LDC.64 R14, c[0x0][0x728] ;  /* 0x0001ca00ff0e7b82 */ /* 0x000f620000000a00 */
[----:B------:R-:W-:Y:S01]  /*a330*/  ULDC UR8, c[0x0][0x150] ;  /* 0x0000540000087ab9 */ /* 0x000fe20000000800 */
[----:B------:R-:W-:Y:S01]  /*a340*/  IMAD.MOV.U32 R12, RZ, RZ, R2 ;  /* 0x000000ffff0c7224 */ /* 0x000fe200078e0002 */
[----:B------:R-:W0:Y:S01]  /*a350*/  S2R R22, SR_CTAID.Y ;  /* 0x0000000000167919 */ /* 0x000e220000002600 */
[----:B------:R-:W-:-:S04]  /*a360*/  IMAD.MOV.U32 R13, RZ, RZ, R3 ;  /* 0x000000ffff0d7224 */ /* 0x000fc800078e0003 */
[----:B------:R-:W1:Y:S08]  /*a370*/  LDC R23, c[0x0][0x144] ;  /* 0x00005100ff177b82 */ /* 0x000e700000000800 */
[----:B------:R-:W1:Y:S08]  /*a380*/  LDC R16, c[0x0][0x730] ;  /* 0x0001cc00ff107b82 */ /* 0x000e700000000800 */
[----:B------:R-:W1:Y:S01]  /*a390*/  LDC.64 R18, c[0x0][0x720] ;  /* 0x0001c800ff127b82 */ /* 0x000e620000000a00 */
[----:B-----5:R-:W-:-:S04]  /*a3a0*/  ISETP.NE.U32.AND P0, PT, R14, RZ, PT ;  /* 0x000000ff0e00720c */ /* 0x020fc80003f05070 */
[----:B------:R-:W-:Y:S02]  /*a3b0*/  ISETP.NE.AND.EX P0, PT, R15, RZ, PT, P0 ;  /* 0x000000ff0f00720c */ /* 0x000fe40003f05300 */
[----:B0-----:R-:W-:-:S05]  /*a3c0*/  I2FP.F32.U32 R8, R20 ;  /* 0x0000001400087245 */ /* 0x001fca0000201000 */
[----:B------:R-:W-:-:S04]  /*a3d0*/  FMUL R8, R8, UR8 ;  /* 0x0000000808087c20 */ /* 0x000fc80008400000 */
[----:B------:R0:W0:Y:S02]  /*a3e0*/  F2I.U32.TRUNC.NTZ R21, R8 ;  /* 0x0000000800157305 */ /* 0x000024000020f000 */
[----:B------:R-:W-:Y:S05]  /*a3f0*/  @!P0 BRA `(.L_x_279) ;  /* 0x0000000000288947 */ /* 0x000fea0003800000 */
[----:B------:R-:W5:Y:S02]  /*a400*/  LDC R9, c[0x0][0x734] ;  /* 0x0001cd00ff097b82 */ /* 0x000f640000000800 */
[----:B-----5:R-:W-:-:S05]  /*a410*/  IADD3 R13, P0, R2, R9, RZ ;  /* 0x00000009020d7210 */ /* 0x020fca0007f1e0ff */
[----:B------:R-:W-:-:S04]  /*a420*/  IMAD.X R17, RZ, RZ, R3, P0 ;  /* 0x000000ffff117224 */ /* 0x000fc800000e0603 */
[----:B0-----:R-:W-:-:S04]  /*a430*/  IMAD.WIDE.U32 R8, R17, R14, RZ ;  /* 0x0000000e11087225 */ /* 0x001fc800078e00ff */
[----:B------:R-:W-:-:S04]  /*a440*/  IMAD.WIDE.U32 R10, P0, R13, R15, R8 ;  /* 0x0000000f0d0a7225 */ /* 0x000fc80007800008 */
[----:B------:R-:W-:-:S04]  /*a450*/  IMAD.WIDE.U32 R8, R13, R14, RZ ;  /* 0x0000000e0d087225 */ /* 0x000fc800078e00ff */
[----:B------:R-:W-:Y:S01]  /*a460*/  IMAD.X R13, RZ, RZ, RZ, P0 ;  /* 0x000000ffff0d7224 */ /* 0x000fe200000e06ff */
[----:B------:R-:W-:Y:S01]  /*a470*/  IADD3 RZ, P0, R9, R10, RZ ;  /* 0x0000000a09ff7210 */ /* 0x000fe20007f1e0ff */
[----:B------:R-:W-:-:S04]  /*a480*/  IMAD.MOV.U32 R12, RZ, RZ, R11 ;  /* 0x000000ffff0c7224 */ /* 0x000fc800078e000b */
[----:B------:R-:W-:-:S08]  /*a490*/  IMAD.WIDE.U32.X R12, R17, R15, R12, P0 ;  /* 0x0000000f110c7225 */ /* 0x000fd000000e040c */
.L_x_279:
[----:B------:R-:W5:Y:S01]  /*a4a0*/  LDC.64 R30, c[0x0][0x740] ;  /* 0x0001d000ff1e7b82 */ /* 0x000f620000000a00 */
[-C--:B-1----:R-:W-:Y:S01]  /*a4b0*/  SHF.R.U64 R17, R12, R16.reuse, R13 ;  /* 0x000000100c117219 */ /* 0x082fe2000000120d */
[----:B0-----:R-:W-:Y:S01]  /*a4c0*/  IMAD.MOV R21, RZ, RZ, -R21 ;  /* 0x000000ffff157224 */ /* 0x001fe200078e0a15 */
[----:B------:R-:W-:Y:S01]  /*a4d0*/  SHF.R.U32.HI R8, RZ, R16, R13 ;  /* 0x00000010ff087219 */ /* 0x000fe2000001160d */
[----:B------:R-:W-:Y:S01]  /*a4e0*/  ULDC UR8, c[0x0][0x154] ;  /* 0x0000550000087ab9 */ /* 0x000fe20000000800 */
[----:B------:R-:W-:Y:S01]  /*a4f0*/  IADD3 R11, P0, RZ, -R17, RZ ;  /* 0x80000011ff0b7210 */ /* 0x000fe20007f1e0ff */
[----:B------:R-:W-:Y:S02]  /*a500*/  IMAD R26, R23, R21, R20 ;  /* 0x00000015171a7224 */ /* 0x000fe400078e0214 */
[----:B------:R-:W0:Y:S01]  /*a510*/  LDC R12, c[0x0][0x718] ;  /* 0x0001c600ff0c7b82 */ /* 0x000e220000000800 */
[----:B------:R-:W-:Y:S02]  /*a520*/  IMAD.MOV.U32 R13, RZ, RZ, 0x1 ;  /* 0x00000001ff0d7424 */ /* 0x000fe400078e00ff */
[----:B------:R-:W-:-:S04]  /*a530*/  IMAD.X R9, RZ, RZ, ~R8, P0 ;  /* 0x000000ffff097224 */ /* 0x000fc800000e0e08 */
[-C--:B------:R-:W-:Y:S01]  /*a540*/  IMAD R10, R9, R18.reuse, RZ ;  /* 0x00000012090a7224 */ /* 0x080fe200078e02ff */
[----:B------:R-:W1:Y:S01]  /*a550*/  LDC R24, c[0x0][0x708] ;  /* 0x0001c200ff187b82 */ /* 0x000e620000000800 */
[----:B------:R-:W-:-:S04]  /*a560*/  IMAD.WIDE.U32 R8, R11, R18, R2 ;  /* 0x000000120b087225 */ /* 0x000fc800078e0002 */
[----:B------:R-:W-:Y:S01]  /*a570*/  IMAD R11, R11, R19, R10 ;  /* 0x000000130b0b7224 */ /* 0x000fe200078e020a */
[----:B------:R-:W-:Y:S02]  /*a580*/  I2FP.F32.U32 R10, R22 ;  /* 0x00000016000a7245 */ /* 0x000fe40000201000 */
[----:B------:R-:W2:Y:S01]  /*a590*/  LDC R28, c[0x0][0x758] ;  /* 0x0001d600ff1c7b82 */ /* 0x000ea20000000800 */
[----:B------:R-:W-:Y:S01]  /*a5a0*/  IMAD.IADD R9, R9, 0x1, R11 ;  /* 0x0000000109097824 */ /* 0x000fe200078e020b */
[----:B-----5:R-:W-:Y:S01]  /*a5b0*/  ISETP.NE.U32.AND P0, PT, R30, RZ, PT ;  /* 0x000000ff1e00720c */ /* 0x020fe20003f05070 */
[----:B------:R-:W-:Y:S01]  /*a5c0*/  FMUL R10, R10, UR8 ;  /* 0x000000080a0a7c20 */ /* 0x000fe20008400000 */
[----:B------:R-:W-:Y:S02]  /*a5d0*/  IMAD.MOV.U32 R11, RZ, RZ, -0x1 ;  /* 0xffffffffff0b7424 */ /* 0x000fe400078e00ff */
[----:B------:R-:W-:Y:S01]  /*a5e0*/  ISETP.NE.AND.EX P0, PT, R31, RZ, PT, P0 ;  /* 0x000000ff1f00720c */ /* 0x000fe20003f05300 */
[----:B------:R1:W2:Y:S01]  /*a5f0*/  F2I.U32.TRUNC.NTZ R19, R10 ;  /* 0x0000000a00137305 */ /* 0x0002a2000020f000 */
[----:B------:R-:W3:Y:S01]  /*a600*/  LDC R21, c[0x0][0x148] ;  /* 0x00005200ff157b82 */ /* 0x000ee20000000800 */
[----:B0-----:R-:W-:-:S02]  /*a610*/  SHF.R.U64 R16, R8, R12, R9 ;  /* 0x0000000c08107219 */ /* 0x001fc40000001209 */
[----:B------:R-:W-:-:S05]  /*a620*/  SHF.R.U32.HI R9, RZ, R12, R9 ;  /* 0x0000000cff097219 */ /* 0x000fca0000011609 */
[----:B------:R-:W0:Y:S01]  /*a630*/  LDC R20, c[0x0][0x700] ;  /* 0x0001c000ff147b82 */ /* 0x000e220000000800 */
[-CC-:B-1----:R-:W-:Y:S02]  /*a640*/  SHF.R.U64 R14, R16, R24.reuse, R9.reuse ;  /* 0x00000018100e7219 */ /* 0x182fe40000001209 */
[----:B------:R-:W-:-:S05]  /*a650*/  SHF.R.U32.HI R9, RZ, R24, R9 ;  /* 0x00000018ff097219 */ /* 0x000fca0000011609 */
[----:B------:R-:W1:Y:S01]  /*a660*/  LDC R25, c[0x0][0x748] ;  /* 0x0001d200ff197b82 */ /* 0x000e620000000800 */
[-CC-:B--2---:R-:W-:Y:S02]  /*a670*/  SHF.R.U64 R18, R14, R28.reuse, R9.reuse ;  /* 0x0000001c0e127219 */ /* 0x184fe40000001209 */
[-C--:B------:R-:W-:Y:S02]  /*a680*/  SHF.L.U32 R11, R11, R28.reuse, RZ ;  /* 0x0000001c0b0b7219 */ /* 0x080fe400000006ff */
[-C--:B------:R-:W-:Y:S01]  /*a690*/  SHF.R.U32.HI R9, RZ, R28.reuse, R9 ;  /* 0x0000001cff097219 */ /* 0x080fe20000011609 */
[----:B------:R-:W-:Y:S01]  /*a6a0*/  IMAD.MOV.U32 R8, RZ, RZ, R18 ;  /* 0x000000ffff087224 */ /* 0x000fe200078e0012 */
[----:B------:R-:W-:Y:S01]  /*a6b0*/  SHF.L.U32 R28, R13, R28, RZ ;  /* 0x0000001c0d1c7219 */ /* 0x000fe200000006ff */
[----:B------:R-:W2:Y:S01]  /*a6c0*/  LDC R27, c[0x0][0x738] ;  /* 0x0001ce00ff1b7b82 */ /* 0x000ea20000000800 */
[----:B------:R-:W-:-:S07]  /*a6d0*/  LOP3.LUT R23, RZ, R11, RZ, 0x33, !PT ;  /* 0x0000000bff177212 */ /* 0x000fce00078e33ff */
[----:B------:R-:W0:Y:S01]  /*a6e0*/  LDC R29, c[0x0][0x710] ;  /* 0x0001c400ff1d7b82 */ /* 0x000e220000000800 */
[----:B------:R-:W-:Y:S05]  /*a6f0*/  @!P0 BRA `(.L_x_280) ;  /* 0x0000000000288947 */ /* 0x000fea0003800000 */
[----:B------:R-:W5:Y:S02]  /*a700*/  LDC R13, c[0x0][0x74c] ;  /* 0x0001d300ff0d7b82 */ /* 0x000f640000000800 */
[----:B-----5:R-:W-:-:S05]  /*a710*/  IADD3 R13, P0, R18, R13, RZ ;  /* 0x0000000d120d7210 */ /* 0x020fca0007f1e0ff */
        /* <DEDUP_REMOVED lines=8> */
.L_x_280:
[----:B-1----:R-:W-:Y:S01]  /*a7a0*/  SHF.R.U64 R8, R8, R25, R9 ;  /* 0x0000001908087219 */ /* 0x002fe20000001209 */
[----:B0-----:R-:W-:Y:S01]  /*a7b0*/  VIADD R13, R20, 0xffffffff ;  /* 0xffffffff140d7836 */ /* 0x001fe20000000000 */
[----:B------:R-:W-:Y:S01]  /*a7c0*/  LOP3.LUT R11, R14, R23, RZ, 0xc0, !PT ;  /* 0x000000170e0b7212 */ /* 0x000fe200078ec0ff */
[----:B------:R-:W-:Y:S02]  /*a7d0*/  IMAD.MOV R19, RZ, RZ, -R19 ;  /* 0x000000ffff137224 */ /* 0x000fe400078e0a13 */
[----:B------:R-:W-:Y:S01]  /*a7e0*/  IMAD.MOV R9, RZ, RZ, -R8 ;  /* 0x000000ffff097224 */ /* 0x000fe200078e0a08 */
[----:B------:R-:W-:Y:S01]  /*a7f0*/  LOP3.LUT R13, R16, R13, RZ, 0xc0, !PT ;  /* 0x0000000d100d7212 */ /* 0x000fe200078ec0ff */
[----:B------:R-:W-:Y:S02]  /*a800*/  IMAD R11, R28, R8, R11 ;  /* 0x000000081c0b7224 */ /* 0x000fe400078e020b */
[----:B---3--:R-:W-:Y:S02]  /*a810*/  @P3 IMAD R26, R21, R19, R22 ;  /* 0x00000013151a3224 */ /* 0x008fe400078e0216 */
[----:B--2---:R-:W-:-:S02]  /*a820*/  IMAD R8, R9, R27, R18 ;  /* 0x0000001b09087224 */ /* 0x004fc400078e0212 */
[----:B------:R-:W-:Y:S02]  /*a830*/  IMAD R11, R11, R29, R26 ;  /* 0x0000001d0b0b7224 */ /* 0x000fe400078e021a */
[----:B------:R-:W-:Y:S02]  /*a840*/  IMAD R8, R8, R20, R13 ;  /* 0x0000001408087224 */ /* 0x000fe400078e020d */
[----:B------:R-:W-:-:S03]  /*a850*/  IMAD.MOV.U32 R9, RZ, RZ, 0x1 ;  /* 0x00000001ff097424 */ /* 0x000fc600078e00ff */
[----:B------:R-:W-:Y:S02]  /*a860*/  SEL R12, R8, R11, !P3 ;  /* 0x0000000b080c7207 */ /* 0x000fe40005800000 */
[----:B------:R-:W-:Y:S01]  /*a870*/  SEL R11, R11, R8, !P3 ;  /* 0x000000080b0b7207 */ /* 0x000fe20005800000 */
[----:B------:R-:W-:-:S07]  /*a880*/  IMAD.MOV.U32 R8, RZ, RZ, R17 ;  /* 0x000000ffff087224 */ /* 0x000fce00078e0011 */
.L_x_278:
[----:B------:R-:W-:Y:S01]  /*a890*/  LOP3.LUT P0, RZ, R9, 0xff, RZ, 0xc0, !PT ;  /* 0x000000ff09ff7812 */ /* 0x000fe2000780c0ff */
[----:B------:R-:W-:-:S12]  /*a8a0*/  IMAD.MOV.U32 R9, RZ, RZ, R11 ;  /* 0x000000ffff097224 */ /* 0x000fd800078e000b */
[----:B------:R-:W-:Y:S05]  /*a8b0*/  @P0 BRA `(.L_x_281) ;  /* 0xffffff6800600947 */ /* 0x000fea000383ffff */
[----:B------:R-:W-:Y:S05]  /*a8c0*/  EXIT ;  /* 0x000000000000794d */ /* 0x000fea0003800000 */
.L_x_7:
[----:B0-----:R-:W-:Y:S01]  /*a8d0*/  ULDC.64 UR4, c[0x0][0x750] ;  /* 0x0001d40000047ab9 */ /* 0x001fe20000000a00 */
        /* <DEDUP_REMOVED lines=25> */
.L_x_283:
[----:B------:R-:W0:Y:S01]  /*aa70*/  LDC.64 R24, c[0x0][0x740] ;  /* 0x0001d000ff187b82 */ /* 0x000e220000000a00 */
[-CC-:B------:R-:W-:Y:S01]  /*aa80*/  SHF.R.U64 R14, R8, R12.reuse, R9.reuse ;  /* 0x0000000c080e7219 */ /* 0x180fe20000001209 */
[----:B------:R-:W-:Y:S01]  /*aa90*/  IMAD.MOV.U32 R26, RZ, RZ, 0x1 ;  /* 0x00000001ff1a7424 */ /* 0x000fe200078e00ff */
[----:B------:R-:W-:Y:S02]  /*aaa0*/  SHF.R.U32.HI R4, RZ, R12, R9 ;  /* 0x0000000cff047219 */ /* 0x000fe40000011609 */
[----:B------:R-:W-:-:S03]  /*aab0*/  IADD3 R7, P0, RZ, -R14, RZ ;  /* 0x8000000eff077210 */ /* 0x000fc60007f1e0ff */
[----:B------:R-:W1:Y:S02]  /*aac0*/  LDC R8, c[0x0][0x718] ;  /* 0x0001c600ff087b82 */ /* 0x000e640000000800 */
[----:B------:R-:W-:-:S04]  /*aad0*/  IMAD.X R5, RZ, RZ, ~R4, P0 ;  /* 0x000000ffff057224 */ /* 0x000fc800000e0e04 */
[-C--:B------:R-:W-:Y:S02]  /*aae0*/  IMAD R6, R5, R20.reuse, RZ ;  /* 0x0000001405067224 */ /* 0x080fe400078e02ff */
[----:B------:R-:W2:Y:S01]  /*aaf0*/  LDC R16, c[0x0][0x708] ;  /* 0x0001c200ff107b82 */ /* 0x000ea20000000800 */
[----:B------:R-:W-:-:S04]  /*ab00*/  IMAD.WIDE.U32 R4, R7, R20, R2 ;  /* 0x0000001407047225 */ /* 0x000fc800078e0002 */
[----:B------:R-:W-:Y:S02]  /*ab10*/  IMAD R7, R7, R21, R6 ;  /* 0x0000001507077224 */ /* 0x000fe400078e0206 */
[----:B------:R-:W-:Y:S01]  /*ab20*/  IMAD.MOV.U32 R6, RZ, RZ, -0x1 ;  /* 0xffffffffff067424 */ /* 0x000fe200078e00ff */
[----:B------:R-:W3:Y:S01]  /*ab30*/  LDC R23, c[0x0][0x758] ;  /* 0x0001d600ff177b82 */ /* 0x000ee20000000800 */
[----:B------:R-:W-:Y:S01]  /*ab40*/  IMAD.IADD R5, R5, 0x1, R7 ;  /* 0x0000000105057824 */ /* 0x000fe200078e0207 */
[----:B0-----:R-:W-:-:S04]  /*ab50*/  ISETP.NE.U32.AND P0, PT, R24, RZ, PT ;  /* 0x000000ff1800720c */ /* 0x001fc80003f05070 */
[----:B------:R-:W-:Y:S02]  /*ab60*/  ISETP.NE.AND.EX P0, PT, R25, RZ, PT, P0 ;  /* 0x000000ff1900720c */ /* 0x000fe40003f05300 */
[----:B------:R-:W0:Y:S01]  /*ab70*/  LDC R20, c[0x0][0x700] ;  /* 0x0001c000ff147b82 */ /* 0x000e220000000800 */
[-CC-:B-1----:R-:W-:Y:S02]  /*ab80*/  SHF.R.U64 R12, R4, R8.reuse, R5.reuse ;  /* 0x00000008040c7219 */ /* 0x182fe40000001205 */
[----:B------:R-:W-:-:S05]  /*ab90*/  SHF.R.U32.HI R5, RZ, R8, R5 ;  /* 0x00000008ff057219 */ /* 0x000fca0000011605 */
[----:B------:R-:W1:Y:S01]  /*aba0*/  LDC R21, c[0x0][0x748] ;  /* 0x0001d200ff157b82 */ /* 0x000e620000000800 */
[-CC-:B--2---:R-:W-:Y:S02]  /*abb0*/  SHF.R.U64 R17, R12, R16.reuse, R5.reuse ;  /* 0x000000100c117219 */ /* 0x184fe40000001205 */
[----:B------:R-:W-:-:S05]  /*abc0*/  SHF.R.U32.HI R4, RZ, R16, R5 ;  /* 0x00000010ff047219 */ /* 0x000fca0000011605 */
[----:B------:R-:W2:Y:S01]  /*abd0*/  LDC R22, c[0x0][0x738] ;  /* 0x0001ce00ff167b82 */ /* 0x000ea20000000800 */
[-CC-:B---3--:R-:W-:Y:S02]  /*abe0*/  SHF.R.U64 R16, R17, R23.reuse, R4.reuse ;  /* 0x0000001711107219 */ /* 0x188fe40000001204 */
[-C--:B------:R-:W-:Y:S02]  /*abf0*/  SHF.L.U32 R6, R6, R23.reuse, RZ ;  /* 0x0000001706067219 */ /* 0x080fe400000006ff */
[----:B------:R-:W-:Y:S01]  /*ac00*/  SHF.R.U32.HI R5, RZ, R23, R4 ;  /* 0x00000017ff057219 */ /* 0x000fe20000011604 */
[----:B------:R-:W-:Y:S01]  /*ac10*/  IMAD.MOV.U32 R4, RZ, RZ, R16 ;  /* 0x000000ffff047224 */ /* 0x000fe200078e0010 */
[----:B------:R-:W-:Y:S01]  /*ac20*/  LOP3.LUT R28, RZ, R6, RZ, 0x33, !PT ;  /* 0x00000006ff1c7212 */ /* 0x000fe200078e33ff */
[----:B------:R-:W3:Y:S01]  /*ac30*/  LDC R27, c[0x0][0x710] ;  /* 0x0001c400ff1b7b82 */ /* 0x000ee20000000800 */
[----:B------:R-:W-:Y:S05]  /*ac40*/  @!P0 BRA `(.L_x_284) ;  /* 0x0000000000288947 */ /* 0x000fea0003800000 */
        /* <DEDUP_REMOVED lines=10> */
.L_x_284:
[----:B-1----:R-:W-:Y:S01]  /*acf0*/  SHF.R.U64 R5, R4, R21, R5 ;  /* 0x0000001504057219 */ /* 0x002fe20000001205 */
[----:B0-----:R-:W-:Y:S01]  /*ad00*/  VIADD R9, R20, 0xffffffff ;  /* 0xffffffff14097836 */ /* 0x001fe20000000000 */
[----:B------:R-:W-:Y:S01]  /*ad10*/  SHF.L.U32 R6, R26, R23, RZ ;  /* 0x000000171a067219 */ /* 0x000fe200000006ff */
[----:B------:R-:W-:Y:S01]  /*ad20*/  @P3 IMAD R13, R19, R18, R10 ;  /* 0x00000012130d3224 */ /* 0x000fe200078e020a */
[----:B------:R-:W-:Y:S01]  /*ad30*/  LOP3.LUT R4, R17, R28, RZ, 0xc0, !PT ;  /* 0x0000001c11047212 */ /* 0x000fe200078ec0ff */
[----:B------:R-:W-:Y:S01]  /*ad40*/  IMAD.MOV R7, RZ, RZ, -R5 ;  /* 0x000000ffff077224 */ /* 0x000fe200078e0a05 */
[----:B------:R-:W-:-:S03]  /*ad50*/  LOP3.LUT R9, R12, R9, RZ, 0xc0, !PT ;  /* 0x000000090c097212 */ /* 0x000fc600078ec0ff */
[----:B------:R-:W-:Y:S02]  /*ad60*/  IMAD R6, R6, R5, R4 ;  /* 0x0000000506067224 */ /* 0x000fe400078e0204 */
[----:B--2---:R-:W-:Y:S02]  /*ad70*/  IMAD R4, R7, R22, R16 ;  /* 0x0000001607047224 */ /* 0x004fe400078e0210 */
[----:B---3--:R-:W-:Y:S02]  /*ad80*/  IMAD R5, R6, R27, R13 ;  /* 0x0000001b06057224 */ /* 0x008fe400078e020d */
[----:B------:R-:W-:Y:S02]  /*ad90*/  IMAD.MOV.U32 R6, RZ, RZ, 0x1 ;  /* 0x00000001ff067424 */ /* 0x000fe400078e00ff */
[----:B------:R-:W-:-:S03]  /*ada0*/  IMAD R8, R4, R20, R9 ;  /* 0x0000001404087224 */ /* 0x000fc600078e0209 */
[----:B------:R-:W-:Y:S02]  /*adb0*/  PRMT R4, R6, 0x7610, R4 ;  /* 0x0000761006047816 */ /* 0x000fe40000000004 */
[----:B------:R-:W-:Y:S02]  /*adc0*/  SEL R6, R8, R5, !P3 ;  /* 0x0000000508067207 */ /* 0x000fe40005800000 */
[----:B------:R-:W-:Y:S01]  /*add0*/  SEL R5, R5, R8, !P3 ;  /* 0x0000000805057207 */ /* 0x000fe20005800000 */
[----:B------:R-:W-:-:S07]  /*ade0*/  IMAD.MOV.U32 R8, RZ, RZ, R14 ;  /* 0x000000ffff087224 */ /* 0x000fce00078e000e */
.L_x_282:
[----:B------:R-:W-:-:S08]  /*adf0*/  NOP ;  /* 0x0000000000007918 */ /* 0x000fd00000000000 */
[----:B------:R-:W0:-:S00]  /*ae00*/  USETMAXREG.DEALLOC.CTAPOOL 0x28 ;  /* 0x00000028000079c8 */ /* 0x000e0000080e0500 */
[----:B------:R-:W-:-:S13]  /*ae10*/  ISETP.NE.AND P0, PT, RZ, UR7, PT ;  /* 0x00000007ff007c0c */ /* 0x000fda000bf05270 */
[----:B------:R-:W-:Y:S05]  /*ae20*/  @P0 EXIT ;  /* 0x000000000000094d */ /* 0x000fea0003800000 */
[----:B0-----:R-:W-:Y:S01]  /*ae30*/  LOP3.LUT P0, RZ, R4, 0xff, RZ, 0xc0, !PT ;  /* 0x000000ff04ff7812 */ /* 0x001fe2000780c0ff */
[----:B------:R-:W-:Y:S02]  /*ae40*/  IMAD.MOV.U32 R10, RZ, RZ, 0x1 ;  /* 0x00000001ff0a7424 */ /* 0x000fe400078e00ff */
[----:B------:R-:W-:-:S10]  /*ae50*/  IMAD.MOV.U32 R11, RZ, RZ, RZ ;  /* 0x000000ffff0b7224 */ /* 0x000fd400078e00ff */
[----:B------:R-:W-:Y:S05]  /*ae60*/  @!P0 BRA `(.L_x_285) ;  /* 0x0000000c00a08947 */ /* 0x000fea0003800000 */
[----:B------:R-:W0:Y:S01]  /*ae70*/  S2UR UR23, SR_CgaCtaId ;  /* 0x00000000001779c3 */ /* 0x000e220000008800 */
[----:B------:R-:W-:Y:S01]  /*ae80*/  ULDC UR5, c[0x0][0x28c] ;  /* 0x0000a30000057ab9 */ /* 0x000fe20000000800 */
[----:B------:R-:W-:Y:S01]  /*ae90*/  ULDC UR21, c[0x0][0x758] ;  /* 0x0001d60000157ab9 */ /* 0x000fe20000000800 */
[----:B------:R-:W-:Y:S01]  /*aea0*/  UMOV UR8, 0xffffffff ;  /* 0xffffffff00087882 */ /* 0x000fe20000000000 */
[----:B------:R-:W-:Y:S01]  /*aeb0*/  UIADD3 UR9, UR5, 0x7f, URZ ;  /* 0x0000007f05097890 */ /* 0x000fe2000fffe03f */
[----:B------:R-:W-:Y:S01]  /*aec0*/  BSSY B0, `(.L_x_285) ;  /* 0x00000e2000007945 */ /* 0x000fe20003800000 */
[----:B------:R-:W-:Y:S01]  /*aed0*/  UMOV UR10, 0x1 ;  /* 0x00000001000a7882 */ /* 0x000fe20000000000 */
[----:B------:R-:W-:Y:S01]  /*aee0*/  USHF.L.U32 UR37, UR8, UR21, URZ ;  /* 0x0000001508257299 */ /* 0x000fe2000800063f */
[----:B------:R-:W-:Y:S01]  /*aef0*/  IMAD.MOV.U32 R12, RZ, RZ, 0x1 ;  /* 0x00000001ff0c7424 */ /* 0x000fe200078e00ff */
[----:B------:R-:W-:Y:S01]  /*af00*/  USHF.L.U32 UR21, UR10, UR21, URZ ;  /* 0x000000150a157299 */ /* 0x000fe2000800063f */
[----:B------:R-:W-:Y:S01]  /*af10*/  IMAD.MOV.U32 R10, RZ, RZ, 0x1 ;  /* 0x00000001ff0a7424 */ /* 0x000fe200078e00ff */
[----:B------:R-:W-:Y:S01]  /*af20*/  USHF.R.S32.HI UR10, URZ, 0x1f, UR9 ;  /* 0x0000001f3f0a7899 */ /* 0x000fe20008011409 */
[----:B------:R-:W-:Y:S01]  /*af30*/  IMAD.MOV.U32 R11, RZ, RZ, RZ ;  /* 0x000000ffff0b7224 */ /* 0x000fe200078e00ff */
[----:B------:R-:W-:Y:S01]  /*af40*/  ULDC UR4, c[0x0][0xc] ;  /* 0x0000030000047ab9 */ /* 0x000fe20000000800 */
[----:B------:R-:W-:Y:S01]  /*af50*/  ULDC UR5, c[0x0][0x10] ;  /* 0x0000040000057ab9 */ /* 0x000fe20000000800 */
[----:B------:R-:W-:-:S02]  /*af60*/  ULEA.HI UR10, UR10, UR9, URZ, 0x7 ;  /* 0x000000090a0a7291 */ /* 0x000fc4000f8f383f */
[----:B------:R-:W-:Y:S01]  /*af70*/  UIMAD.WIDE.U32 UR4, UR4, UR5, URZ ;  /* 0x00000005040472a5 */ /* 0x000fe2000f8e003f */
[----:B------:R-:W-:Y:S01]  /*af80*/  ULDC UR8, c[0x0][0x14] ;  /* 0x0000050000087ab9 */ /* 0x000fe20000000800 */
[----:B------:R-:W-:Y:S02]  /*af90*/  USHF.R.S32.HI UR29, URZ, 0x7, UR10 ;  /* 0x000000073f1d7899 */ /* 0x000fe4000801140a */
[----:B------:R-:W-:Y:S02]  /*afa0*/  UIMAD.WIDE.U32 UR42, UR4, UR8, URZ ;  /* 0x00000008042a72a5 */ /* 0x000fe4000f8e003f */
[----:B0-----:R-:W-:Y:S02]  /*afb0*/  USHF.L.U32 UR22, UR23, 0x6, URZ ;  /* 0x0000000617167899 */ /* 0x001fe4000800063f */
[----:B------:R-:W-:Y:S02]  /*afc0*/  USHF.L.U32 UR23, UR23, 0xc, URZ ;  /* 0x0000000c17177899 */ /* 0x000fe4000800063f */
[----:B------:R-:W-:Y:S01]  /*afd0*/  UIMAD UR40, UR5, UR8, URZ ;  /* 0x00000008052872a4 */ /* 0x000fe2000f8e023f */
[----:B------:R-:W-:Y:S01]  /*afe0*/  ULDC UR7, c[0x0][0x700] ;  /* 0x0001c00000077ab9 */ /* 0x000fe20000000800 */
[----:B------:R-:W-:-:S02]  /*aff0*/  ULOP3.LUT UR41, UR6, 0x2, URZ, 0xfc, !UPT ;  /* 0x0000000206297892 */ /* 0x000fc4000f8efc3f */
[----:B------:R-:W-:Y:S02]  /*b000*/  UIADD3 UR7, UR7, -0x1, URZ ;  /* 0xffffffff07077890 */ /* 0x000fe4000fffe03f */
[----:B------:R-:W-:Y:S02]  /*b010*/  ULOP3.LUT UR22, UR22, 0x40, URZ, 0xc0, !UPT ;  /* 0x0000004016167892 */ /* 0x000fe4000f8ec03f */
[----:B------:R-:W-:Y:S02]  /*b020*/  ULOP3.LUT UR23, UR23, 0x1000, URZ, 0xc0, !UPT ;  /* 0x0000100017177892 */ /* 0x000fe4000f8ec03f */
[----:B------:R-:W-:Y:S02]  /*b030*/  ULOP3.LUT UR37, URZ, UR37, URZ, 0x33, !UPT ;  /* 0x000000253f257292 */ /* 0x000fe4000f8e333f */
[----:B------:R-:W-:Y:S02]  /*b040*/  UIADD3 UR40, UR43, UR40, URZ ;  /* 0x000000282b287290 */ /* 0x000fe4000fffe03f */
[----:B------:R-:W-:Y:S01]  /*b050*/  UIADD3 UR46, UR29, 0x1, URZ ;  /* 0x000000011d2e7890 */ /* 0x000fe2000fffe03f */
[----:B------:R-:W-:-:S11]  /*b060*/  ULDC.64 UR44, c[0x0][0x198] ;  /* 0x00006600002c7ab9 */ /* 0x000fd60000000a00 */
.L_x_296:
[----:B------:R-:W-:-:S03]  /*b070*/  UMOV UR4, 0xffffffff ;  /* 0xffffffff00047882 */ /* 0x000fc60000000000 */
[----:B------:R-:W-:Y:S05]  /*b080*/  BRA.DIV UR4, `(.L_x_286) ;  /* 0x0000000e04d07947 */ /* 0x000fea000b800000 */
[----:B------:R-:W-:-:S13]  /*b090*/  ELECT P0, URZ, PT ;  /* 0x00000000003f782f */ /* 0x000fda0003800000 */
.L_x_306:
[----:B------:R-:W0:Y:S01]  /*b0a0*/  LDC R4, c[0x0][0x28c] ;  /* 0x0000a300ff047b82 */ /* 0x000e220000000800 */
[----:B------:R-:W-:Y:S01]  /*b0b0*/  BSSY B1, `(.L_x_287) ;  /* 0x0000050000017945 */ /* 0x000fe20003800000 */
[----:B0-----:R-:W-:-:S13]  /*b0c0*/  ISETP.LT.OR P0, PT, R4, 0x1, !P0 ;  /* 0x000000010400780c */ /* 0x001fda0004701670 */
[----:B------:R-:W-:Y:S05]  /*b0d0*/  @P0 BRA `(.L_x_288) ;  /* 0x0000000400340947 */ /* 0x000fea0003800000 */
[C---:B------:R-:W-:Y:S01]  /*b0e0*/  IMAD.SHL.U32 R20, R5.reuse, 0x4, RZ ;  /* 0x0000000405147824 */ /* 0x040fe200078e00ff */
[----:B------:R-:W-:Y:S01]  /*b0f0*/  LEA R9, R6, UR22, 0x7 ;  /* 0x0000001606097c11 */ /* 0x000fe2000f8e38ff */
[----:B------:R-:W-:Y:S02]  /*b100*/  IMAD.SHL.U32 R13, R5, 0x100, RZ ;  /* 0x00000100050d7824 */ /* 0x000fe400078e00ff */
[----:B------:R-:W-:Y:S02]  /*b110*/  IMAD.MOV.U32 R16, RZ, RZ, RZ ;  /* 0x000000ffff107224 */ /* 0x000fe400078e00ff */
[----:B------:R-:W-:Y:S02]  /*b120*/  IMAD.MOV.U32 R17, RZ, RZ, 0x40 ;  /* 0x00000040ff117424 */ /* 0x000fe400078e00ff */
[----:B------:R-:W-:Y:S02]  /*b130*/  IMAD.U32 R18, RZ, RZ, UR46 ;  /* 0x0000002eff127e24 */ /* 0x000fe4000f8e00ff */
[----:B------:R-:W-:-:S02]  /*b140*/  IMAD.MOV.U32 R4, RZ, RZ, R10 ;  /* 0x000000ffff047224 */ /* 0x000fc400078e000a */
[----:B------:R-:W-:Y:S02]  /*b150*/  IMAD.MOV.U32 R5, RZ, RZ, R11 ;  /* 0x000000ffff057224 */ /* 0x000fe400078e000b */
[----:B------:R-:W-:-:S07]  /*b160*/  IMAD.MOV.U32 R19, RZ, RZ, RZ ;  /* 0x000000ffff137224 */ /* 0x000fce00078e00ff */
.L_x_291:
[----:B------:R-:W0:Y:S01]  /*b170*/  S2R R7, SR_CgaCtaId ;  /* 0x0000000000077919 */ /* 0x000e220000008800 */
[----:B------:R-:W-:Y:S02]  /*b180*/  MOV R6, 0x400 ;  /* 0x0000040000067802 */ /* 0x000fe40000000f00 */
[----:B------:R-:W-:Y:S02]  /*b190*/  LOP3.LUT P1, RZ, R0, 0x7f, RZ, 0xc0, !PT ;  /* 0x0000007f00ff7812 */ /* 0x000fe4000782c0ff */
[----:B0-----:R-:W-:Y:S02]  /*b1a0*/  LEA R14, R7, R6, 0x18 ;  /* 0x00000006070e7211 */ /* 0x001fe400078ec0ff */
[----:B------:R-:W-:-:S09]  /*b1b0*/  SHF.L.U32 R6, R4, 0x1f, RZ ;  /* 0x0000001f04067819 */ /* 0x000fd200000006ff */
[----:B------:R-:W0:Y:S01]  /*b1c0*/  @!P1 LDC R7, c[0x0][0x640] ;  /* 0x00019000ff079b82 */ /* 0x000e220000000800 */
[----:B------:R-:W-:-:S04]  /*b1d0*/  IMAD R15, R5, 0x8, R14 ;  /* 0x00000008050f7824 */ /* 0x000fc800078e020e */
[----:B------:R-:W1:Y:S02]  /*b1e0*/  SYNCS.PHASECHK.TRANS64.TRYWAIT P0, [R15+URZ+0x18], R6 ;  /* 0x000018060f0075a7 */ /* 0x000e64000800017f */
[----:B-1----:R-:W-:Y:S05]  /*b1f0*/  @!P0 BRA `(.L_x_289) ;  /* 0x0000000c00948947 */ /* 0x002fea0003800000 */
.L_x_307:
[----:B------:R-:W-:Y:S01]  /*b200*/  UPRMT UR4, UR41, 0x9910, URZ ;  /* 0x0000991029047896 */ /* 0x000fe2000800003f */
[----:B0-----:R0:W-:Y:S03]  /*b210*/  @!P1 SYNCS.ARRIVE.TRANS64 RZ, [R15+URZ], R7 ;  /* 0x000000070fff99a7 */ /* 0x0011e6000800003f */
[----:B------:R-:W-:-:S06]  /*b220*/  UISETP.NE.AND UP0, UPT, UR4, 0x2, UPT ;  /* 0x000000020400788c */ /* 0x000fcc000bf05270 */
[----:B------:R-:W-:-:S13]  /*b230*/  PLOP3.LUT P0, PT, PT, PT, UP0, 0x80, 0x0 ;  /* 0x000000000000781c */ /* 0x000fda0003f0f008 */
[----:B0-----:R-:W-:Y:S05]  /*b240*/  @P0 BRA `(.L_x_290) ;  /* 0x0000000000040947 */ /* 0x001fea0003800000 */
[----:B------:R-:W-:Y:S01]  /*b250*/  BPT.TRAP 0x1 ;  /* 0x000000040000795c */ /* 0x000fe20000300000 */
.L_x_290:
[C---:B------:R-:W-:Y:S01]  /*b260*/  R2UR UR5, R5.reuse ;  /* 0x00000000050572ca */ /* 0x040fe200000e0000 */
[C-C-:B-1----:R-:W-:Y:S01]  /*b270*/  IMAD R6, R5.reuse, 0x8000, R14.reuse ;  /* 0x0000800005067824 */ /* 0x142fe200078e020e */
[----:B------:R-:W-:Y:S01]  /*b280*/  R2UR UR16, R14 ;  /* 0x000000000e1072ca */ /* 0x000fe200000e0000 */
[----:B------:R-:W-:Y:S01]  /*b290*/  IMAD R7, R5, 0x1000, R14 ;  /* 0x0000100005077824 */ /* 0x000fe200078e020e */
[----:B------:R-:W-:Y:S01]  /*b2a0*/  R2UR UR18, R17 ;  /* 0x00000000111272ca */ /* 0x000fe200000e0000 */
[----:B------:R-:W-:Y:S01]  /*b2b0*/  VIADD R18, R18, 0xffffffff ;  /* 0xffffffff12127836 */ /* 0x000fe20000000000 */
[----:B------:R-:W-:Y:S01]  /*b2c0*/  R2UR UR32, R6 ;  /* 0x00000000062072ca */ /* 0x000fe200000e0000 */
[----:B------:R-:W-:Y:S01]  /*b2d0*/  UIADD3 UR38, UP0, UR44, 0xf0, URZ ;  /* 0x000000f02c267890 */ /* 0x000fe2000ff1e03f */
[----:B------:R-:W-:Y:S01]  /*b2e0*/  R2UR UR8, R7 ;  /* 0x00000000070872ca */ /* 0x000fe200000e0000 */
[----:B------:R-:W-:Y:S01]  /*b2f0*/  UIADD3 UR30, UP1, UR44, 0x1f0, URZ ;  /* 0x000001f02c1e7890 */ /* 0x000fe2000ff3e03f */
[----:B------:R-:W-:Y:S01]  /*b300*/  R2UR UR33, R15 ;  /* 0x000000000f2172ca */ /* 0x000fe200000e0000 */
[----:B------:R-:W-:Y:S01]  /*b310*/  UIADD3 UR4, UP2, UR44, 0x2f0, URZ ;  /* 0x000002f02c047890 */ /* 0x000fe2000ff5e03f */
[----:B------:R-:W-:Y:S01]  /*b320*/  R2UR UR36, R8 ;  /* 0x00000000082472ca */ /* 0x000fe200000e0000 */
[----:B------:R-:W-:Y:S01]  /*b330*/  ULEA UR5, UR5, UR23, 0xe ;  /* 0x0000001705057291 */ /* 0x000fe2000f8e703f */
[----:B------:R-:W-:Y:S01]  /*b340*/  R2UR UR34, R16 ;  /* 0x00000000102272ca */ /* 0x000fe200000e0000 */
[----:B------:R-:W-:Y:S01]  /*b350*/  UIADD3.X UR39, URZ, UR45, URZ, UP0, !UPT ;  /* 0x0000002d3f277290 */ /* 0x000fe200087fe43f */
[----:B------:R-:W-:Y:S01]  /*b360*/  R2UR UR35, R13 ;  /* 0x000000000d2372ca */ /* 0x000fe200000e0000 */
[----:B------:R-:W-:Y:S01]  /*b370*/  ULEA UR5, UR5, UR16, 0x1 ;  /* 0x0000001005057291 */ /* 0x000fe2000f8e083f */
[----:B------:R-:W-:Y:S01]  /*b380*/  R2UR UR11, R20 ;  /* 0x00000000140b72ca */ /* 0x000fe200000e0000 */
[----:B------:R-:W-:Y:S01]  /*b390*/  UIADD3 UR32, UR32, 0x100, URZ ;  /* 0x0000010020207890 */ /* 0x000fe2000fffe03f */
[----:B------:R-:W-:Y:S01]  /*b3a0*/  R2UR UR12, R19 ;  /* 0x00000000130c72ca */ /* 0x000fe200000e0000 */
[----:B------:R-:W-:Y:S01]  /*b3b0*/  UIADD3.X UR31, URZ, UR45, URZ, UP1, !UPT ;  /* 0x0000002d3f1f7290 */ /* 0x000fe20008ffe43f */
[----:B------:R-:W-:Y:S01]  /*b3c0*/  R2UR UR27, R9 ;  /* 0x00000000091b72ca */ /* 0x000fe200000e0000 */
[----:B------:R-:W-:Y:S01]  /*b3d0*/  UIADD3 UR8, UR8, 0x30100, URZ ;  /* 0x0003010008087890 */ /* 0x000fe2000fffe03f */
[----:B------:R-:W-:Y:S01]  /*b3e0*/  ISETP.GT.AND P1, PT, R18, 0x1, PT ;  /* 0x000000011200780c */ /* 0x000fe20003f24270 */
[----:B------:R-:W-:Y:S01]  /*b3f0*/  UIADD3 UR24, UR5, 0x18100, URZ ;  /* 0x0001810005187890 */ /* 0x000fe2000fffe03f */
[----:B------:R-:W-:Y:S01]  /*b400*/  VIADD R5, R5, 0x1 ;  /* 0x0000000105057836 */ /* 0x000fe20000000000 */
[----:B------:R-:W-:Y:S01]  /*b410*/  UIADD3 UR16, UR5, 0x1c100, URZ ;  /* 0x0001c10005107890 */ /* 0x000fe2000fffe03f */
[----:B------:R-:W-:Y:S01]  /*b420*/  VIADD R19, R19, 0x1 ;  /* 0x0000000113137836 */ /* 0x000fe20000000000 */
[----:B------:R-:W-:Y:S01]  /*b430*/  UIADD3 UR26, UR18, -0x40, URZ ;  /* 0xffffffc0121a7890 */ /* 0x000fe2000fffe03f */
[----:B------:R-:W-:Y:S01]  /*b440*/  VIADD R17, R17, 0x80 ;  /* 0x0000008011117836 */ /* 0x000fe20000000000 */
[----:B------:R-:W-:Y:S01]  /*b450*/  UIADD3.X UR5, URZ, UR45, URZ, UP2, !UPT ;  /* 0x0000002d3f057290 */ /* 0x000fe200097fe43f */
[C---:B------:R-:W-:Y:S01]  /*b460*/  ISETP.NE.AND P0, PT, R5.reuse, 0x3, PT ;  /* 0x000000030500780c */ /* 0x040fe20003f05270 */
[----:B------:R-:W-:Y:S01]  /*b470*/  UMOV UR14, 0x0 ;  /* 0x00000000000e7882 */ /* 0x000fe20000000000 */
[----:B------:R-:W-:Y:S01]  /*b480*/  UMOV UR15, 0x10000000 ;  /* 0x10000000000f7882 */ /* 0x000fe20000000000 */
[----:B------:R-:W-:Y:S01]  /*b490*/  UMOV UR10, URZ ;  /* 0x0000003f000a7c82 */ /* 0x000fe20008000000 */
[----:B------:R-:W-:Y:S01]  /*b4a0*/  UMOV UR9, UR33 ;  /* 0x0000002100097c82 */ /* 0x000fe20008000000 */
[----:B------:R-:W-:Y:S01]  /*b4b0*/  UMOV UR13, UR36 ;  /* 0x00000024000d7c82 */ /* 0x000fe20008000000 */
[----:B------:R-:W-:Y:S01]  /*b4c0*/  UMOV UR47, 0x30000 ;  /* 0x00030000002f7882 */ /* 0x000fe20000000000 */
[----:B------:R0:W-:Y:S01]  /*b4d0*/  UTMALDG.3D [UR32], [UR38], desc[UR14] ;  /* 0x00000e20260075b4 */ /* 0x0001e20008011000 */
[----:B------:R-:W-:Y:S01]  /*b4e0*/  UMOV UR25, UR33 ;  /* 0x0000002100197c82 */ /* 0x000fe20008000000 */
[----:B------:R-:W-:Y:S01]  /*b4f0*/  UMOV UR28, UR36 ;  /* 0x00000024001c7c82 */ /* 0x000fe20008000000 */
[----:B------:R-:W-:Y:S01]  /*b500*/  UMOV UR17, UR33 ;  /* 0x0000002100117c82 */ /* 0x000fe20008000000 */
[----:B------:R-:W-:Y:S01]  /*b510*/  UMOV UR19, UR27 ;  /* 0x0000001b00137c82 */ /* 0x000fe20008000000 */
[----:B------:R-:W-:Y:S01]  /*b520*/  UMOV UR20, UR36 ;  /* 0x0000002400147c82 */ /* 0x000fe20008000000 */
[----:B------:R-:W-:Y:S01]  /*b530*/  SEL R7, RZ, 0x1, P0 ;  /* 0x00000001ff077807 */ /* 0x000fe20000000000 */
[----:B------:R-:W-:Y:S01]  /*b540*/  VIADD R16, R16, 0x40 ;  /* 0x0000004010107836 */ /* 0x000fe20000000000 */
[----:B------:R0:W-:Y:S01]  /*b550*/  UTMALDG.4D [UR8], [UR30], desc[UR14] ;  /* 0x00000e081e0075b4 */ /* 0x0001e20008019000 */
[----:B------:R-:W-:-:S02]  /*b560*/  SEL R5, R5, RZ, P0 ;  /* 0x000000ff05057207 */ /* 0x000fc40000000000 */
[----:B------:R-:W-:Y:S01]  /*b570*/  LOP3.LUT R4, R4, R7, RZ, 0x3c, !PT ;  /* 0x0000000704047212 */ /* 0x000fe200078e3cff */
[----:B------:R0:W-:Y:S01]  /*b580*/  UTMALDG.3D.MULTICAST [UR24], [UR4], UR47, desc[UR14] ;  /* 0x00000e18040073b4 */ /* 0x0001e2000801182f */
[----:B------:R0:W-:Y:S02]  /*b590*/  UTMALDG.3D.MULTICAST [UR16], [UR4], UR47, desc[UR14] ;  /* 0x00000e10040073b4 */ /* 0x0001e4000801182f */
[----:B0-----:R-:W-:Y:S05]  /*b5a0*/  @P1 BRA `(.L_x_291) ;  /* 0xfffffff800f01947 */ /* 0x001fea000383ffff */
.L_x_288:
[----:B------:R-:W-:Y:S05]  /*b5b0*/  BSYNC B1 ;  /* 0x0000000000017941 */ /* 0x000fea0003800000 */
.L_x_287:
[----:B------:R-:W-:Y:S01]  /*b5c0*/  LOP3.LUT P1, RZ, R12, 0xff, RZ, 0xc0, !PT ;  /* 0x000000ff0cff7812 */ /* 0x000fe2000782c0ff */
[----:B------:R-:W-:Y:S01]  /*b5d0*/  VIADD R6, R11, UR29 ;  /* 0x0000001d0b067c36 */ /* 0x000fe20008000000 */
[----:B------:R-:W-:Y:S01]  /*b5e0*/  ULDC.64 UR4, c[0x0][0x750] ;  /* 0x0001d40000047ab9 */ /* 0x000fe20000000a00 */
[----:B------:R-:W-:Y:S01]  /*b5f0*/  IMAD.U32 R8, RZ, RZ, UR29 ;  /* 0x0000001dff087e24 */ /* 0x000fe2000f8e00ff */
[----:B------:R-:W-:Y:S01]  /*b600*/  UISETP.GE.U32.AND UP0, UPT, UR29, 0x3, UPT ;  /* 0x000000031d00788c */ /* 0x000fe2000bf06070 */
[----:B------:R-:W-:Y:S01]  /*b610*/  BSSY B1, `(.L_x_292) ;  /* 0x000006a000017945 */ /* 0x000fe20003800000 */
[----:B------:R-:W-:Y:S02]  /*b620*/  ISETP.GT.U32.AND P0, PT, R6, 0x2, PT ;  /* 0x000000020600780c */ /* 0x000fe40003f04070 */
[----:B------:R-:W-:Y:S02]  /*b630*/  PRMT R12, RZ, 0x7610, R12 ;  /* 0x00007610ff0c7816 */ /* 0x000fe4000000000c */
[----:B------:R-:W-:Y:S01]  /*b640*/  ISETP.LT.U32.AND P0, PT, R8, 0x3, P0 ;  /* 0x000000030800780c */ /* 0x000fe20000701070 */
[----:B------:R-:W-:Y:S01]  /*b650*/  IMAD.MOV.U32 R8, RZ, RZ, -0x1 ;  /* 0xffffffffff087424 */ /* 0x000fe200078e00ff */
[----:B------:R-:W-:Y:S01]  /*b660*/  PLOP3.LUT P2, PT, PT, PT, UP0, 0x80, 0x0 ;  /* 0x000000000000781c */ /* 0x000fe20003f4f008 */
[----:B------:R-:W0:Y:S01]  /*b670*/  @P1 S2R R5, SR_CgaCtaId ;  /* 0x0000000000051919 */ /* 0x000e220000008800 */
[----:B------:R-:W-:-:S04]  /*b680*/  @P1 MOV R4, 0x400 ;  /* 0x0000040000041802 */ /* 0x000fc80000000f00 */
[----:B0-----:R-:W-:Y:S01]  /*b690*/  @P1 LEA R7, R5, R4, 0x18 ;  /* 0x0000000405071211 */ /* 0x001fe200078ec0ff */
[----:B------:R-:W-:-:S03]  /*b6a0*/  IMAD.WIDE.U32 R4, R6, -0x55555555, RZ ;  /* 0xaaaaaaab06047825 */ /* 0x000fc600078e00ff */
[----:B------:R0:W-:Y:S01]  /*b6b0*/  @P1 SYNCS.ARRIVE.TRANS64.A1T0 RZ, [R7+URZ+0x48], RZ ;  /* 0x000048ff07ff19a7 */ /* 0x0001e2000810003f */
[----:B------:R-:W-:Y:S02]  /*b6c0*/  IADD3 R2, P1, R2, UR42, RZ ;  /* 0x0000002a02027c10 */ /* 0x000fe4000ff3e0ff */
[----:B------:R-:W-:Y:S02]  /*b6d0*/  PRMT R4, RZ, 0x7610, R4 ;  /* 0x00007610ff047816 */ /* 0x000fe40000000004 */
[----:B------:R-:W-:Y:S02]  /*b6e0*/  IADD3.X R3, R3, UR40, RZ, P1, !PT ;  /* 0x0000002803037c10 */ /* 0x000fe40008ffe4ff */
[----:B0-----:R-:W-:Y:S02]  /*b6f0*/  SHF.R.U32.HI R7, RZ, 0x1, R5 ;  /* 0x00000001ff077819 */ /* 0x001fe40000011605 */
[----:B------:R-:W-:Y:S02]  /*b700*/  SEL R5, RZ, 0x1, !P0 ;  /* 0x00000001ff057807 */ /* 0x000fe40004000000 */
[----:B------:R-:W-:Y:S01]  /*b710*/  ISETP.GE.U32.AND P0, PT, R2, UR4, PT ;  /* 0x0000000402007c0c */ /* 0x000fe2000bf06070 */
[----:B------:R-:W-:Y:S01]  /*b720*/  IMAD R11, R7, -0x3, R6 ;  /* 0xfffffffd070b7824 */ /* 0x000fe200078e0206 */
[----:B------:R-:W-:Y:S01]  /*b730*/  LOP3.LUT R10, R10, R5, RZ, 0x3c, !PT ;  /* 0x000000050a0a7212 */ /* 0x000fe200078e3cff */
[----:B------:R-:W-:Y:S01]  /*b740*/  IMAD.MOV.U32 R5, RZ, RZ, -0x1 ;  /* 0xffffffffff057424 */ /* 0x000fe200078e00ff */
[----:B------:R-:W-:Y:S01]  /*b750*/  ISETP.GE.U32.AND.EX P0, PT, R3, UR5, PT, P0 ;  /* 0x0000000503007c0c */ /* 0x000fe2000bf06100 */
[----:B------:R-:W-:Y:S01]  /*b760*/  IMAD.MOV.U32 R6, RZ, RZ, -0x1 ;  /* 0xffffffffff067424 */ /* 0x000fe200078e00ff */
[----:B------:R-:W-:-:S11]  /*b770*/  @P2 LOP3.LUT R10, R10, 0x1, R7, 0x78, !PT ;  /* 0x000000010a0a2812 */ /* 0x000fd600078e7807 */
[----:B------:R-:W-:Y:S05]  /*b780*/  @P0 BRA `(.L_x_293) ;  /* 0x0000000400480947 */ /* 0x000fea0003800000 */
[----:B------:R-:W-:Y:S01]  /*b790*/  ULDC.64 UR4, c[0x0][0x728] ;  /* 0x0001ca0000047ab9 */ /* 0x000fe20000000a00 */
[----:B------:R-:W0:Y:S01]  /*b7a0*/  S2R R14, SR_CTAID.X ;  /* 0x00000000000e7919 */ /* 0x000e220000002500 */
[----:B------:R-:W-:Y:S01]  /*b7b0*/  ISETP.NE.U32.AND P0, PT, RZ, UR4, PT ;  /* 0x00000004ff007c0c */ /* 0x000fe2000bf05070 */
[----:B------:R-:W-:Y:S01]  /*b7c0*/  ULDC UR9, c[0x0][0x730] ;  /* 0x0001cc0000097ab9 */ /* 0x000fe20000000800 */
[----:B------:R-:W-:Y:S01]  /*b7d0*/  IMAD.MOV.U32 R4, RZ, RZ, R2 ;  /* 0x000000ffff047224 */ /* 0x000fe200078e0002 */
[----:B------:R-:W1:Y:S01]  /*b7e0*/  S2R R13, SR_CTAID.Y ;  /* 0x00000000000d7919 */ /* 0x000e620000002600 */
[----:B------:R-:W-:Y:S01]  /*b7f0*/  ISETP.NE.AND.EX P0, PT, RZ, UR5, PT, P0 ;  /* 0x00000005ff007c0c */ /* 0x000fe2000bf05300 */
[----:B------:R-:W-:-:S12]  /*b800*/  IMAD.MOV.U32 R5, RZ, RZ, R3 ;  /* 0x000000ffff057224 */ /* 0x000fd800078e0003 */
[----:B------:R-:W-:Y:S05]  /*b810*/  @!P0 BRA `(.L_x_294) ;  /* 0x0000000000288947 */ /* 0x000fea0003800000 */
[----:B------:R-:W-:Y:S02]  /*b820*/  ULDC UR8, c[0x0][0x734] ;  /* 0x0001cd0000087ab9 */ /* 0x000fe40000000800 */
[----:B------:R-:W-:-:S05]  /*b830*/  IADD3 R9, P0, R2, UR8, RZ ;  /* 0x0000000802097c10 */ /* 0x000fca000ff1e0ff */
[----:B------:R-:W-:-:S04]  /*b840*/  IMAD.X R15, RZ, RZ, R3, P0 ;  /* 0x000000ffff0f7224 */ /* 0x000fc800000e0603 */
[----:B------:R-:W-:-:S04]  /*b850*/  IMAD.WIDE.U32 R6, R15, UR4, RZ ;  /* 0x000000040f067c25 */ /* 0x000fc8000f8e00ff */
[----:B------:R-:W-:-:S04]  /*b860*/  IMAD.WIDE.U32 R6, P0, R9, UR5, R6 ;  /* 0x0000000509067c25 */ /* 0x000fc8000f800006 */
[----:B------:R-:W-:-:S04]  /*b870*/  IMAD.WIDE.U32 R8, R9, UR4, RZ ;  /* 0x0000000409087c25 */ /* 0x000fc8000f8e00ff */
[----:B------:R-:W-:Y:S01]  /*b880*/  IMAD.X R5, RZ, RZ, RZ, P0 ;  /* 0x000000ffff057224 */ /* 0x000fe200000e06ff */
[----:B------:R-:W-:Y:S01]  /*b890*/  IADD3 RZ, P0, R9, R6, RZ ;  /* 0x0000000609ff7210 */ /* 0x000fe20007f1e0ff */
[----:B------:R-:W-:-:S04]  /*b8a0*/  IMAD.MOV.U32 R4, RZ, RZ, R7 ;  /* 0x000000ffff047224 */ /* 0x000fc800078e0007 */
[----:B------:R-:W-:-:S08]  /*b8b0*/  IMAD.WIDE.U32.X R4, R15, UR5, R4, P0 ;  /* 0x000000050f047c25 */ /* 0x000fd000080e0404 */
.L_x_294:
[--C-:B------:R-:W-:Y:S01]  /*b8c0*/  SHF.R.U64 R8, R4, UR9, R5.reuse ;  /* 0x0000000904087c19 */ /* 0x100fe20008001205 */
[----:B------:R-:W-:Y:S01]  /*b8d0*/  ULDC.64 UR4, c[0x0][0x720] ;  /* 0x0001c80000047ab9 */ /* 0x000fe20000000a00 */
[----:B------:R-:W-:Y:S01]  /*b8e0*/  SHF.R.U32.HI R4, RZ, UR9, R5 ;  /* 0x00000009ff047c19 */ /* 0x000fe20008011605 */
[----:B------:R-:W2:Y:S01]  /*b8f0*/  LDC R19, c[0x0][0x144] ;  /* 0x00005100ff137b82 */ /* 0x000ea20000000800 */
[----:B------:R-:W-:Y:S01]  /*b900*/  IADD3 R7, P0, RZ, -R8, RZ ;  /* 0x80000008ff077210 */ /* 0x000fe20007f1e0ff */
[----:B------:R-:W-:Y:S01]  /*b910*/  ULDC.64 UR10, c[0x0][0x740] ;  /* 0x0001d000000a7ab9 */ /* 0x000fe20000000a00 */
[----:B0-----:R-:W-:Y:S01]  /*b920*/  I2FP.F32.U32 R9, R14 ;  /* 0x0000000e00097245 */ /* 0x001fe20000201000 */
[----:B------:R-:W-:Y:S02]  /*b930*/  ULDC UR8, c[0x0][0x708] ;  /* 0x0001c20000087ab9 */ /* 0x000fe40000000800 */
[----:B------:R-:W-:Y:S01]  /*b940*/  IMAD.X R4, RZ, RZ, ~R4, P0 ;  /* 0x000000ffff047224 */ /* 0x000fe200000e0e04 */
[----:B------:R-:W-:Y:S01]  /*b950*/  ISETP.NE.U32.AND P0, PT, RZ, UR10, PT ;  /* 0x0000000aff007c0c */ /* 0x000fe2000bf05070 */
[----:B------:R-:W0:Y:S02]  /*b960*/  LDC R16, c[0x0][0x148] ;  /* 0x00005200ff107b82 */ /* 0x000e240000000800 */
[----:B------:R-:W-:Y:S01]  /*b970*/  IMAD R6, R4, UR4, RZ ;  /* 0x0000000404067c24 */ /* 0x000fe2000f8e02ff */
[----:B------:R-:W-:Y:S01]  /*b980*/  ISETP.NE.AND.EX P0, PT, RZ, UR11, PT, P0 ;  /* 0x0000000bff007c0c */ /* 0x000fe2000bf05300 */
[----:B------:R-:W-:Y:S01]  /*b990*/  IMAD.WIDE.U32 R4, R7, UR4, R2 ;  /* 0x0000000407047c25 */ /* 0x000fe2000f8e0002 */
[----:B------:R-:W-:-:S03]  /*b9a0*/  ULDC UR4, c[0x0][0x150] ;  /* 0x0000540000047ab9 */ /* 0x000fc60000000800 */
[----:B------:R-:W-:Y:S02]  /*b9b0*/  IMAD R7, R7, UR5, R6 ;  /* 0x0000000507077c24 */ /* 0x000fe4000f8e0206 */
[----:B------:R-:W-:Y:S01]  /*b9c0*/  FMUL R6, R9, UR4 ;  /* 0x0000000409067c20 */ /* 0x000fe20008400000 */
[----:B------:R-:W-:Y:S01]  /*b9d0*/  ULDC UR4, c[0x0][0x718] ;  /* 0x0001c60000047ab9 */ /* 0x000fe20000000800 */
[----:B------:R-:W-:Y:S01]  /*b9e0*/  ULDC UR5, c[0x0][0x154] ;  /* 0x0000550000057ab9 */ /* 0x000fe20000000800 */
[----:B------:R-:W-:-:S03]  /*b9f0*/  IMAD.IADD R5, R5, 0x1, R7 ;  /* 0x0000000105057824 */ /* 0x000fc600078e0207 */
[----:B------:R-:W3:Y:S02]  /*ba00*/  F2I.U32.TRUNC.NTZ R6, R6 ;  /* 0x0000000600067305 */ /* 0x000ee4000020f000 */
[----:B------:R-:W-:Y:S02]  /*ba10*/  SHF.R.U64 R9, R4, UR4, R5 ;  /* 0x0000000404097c19 */ /* 0x000fe40008001205 */
[----:B-1----:R-:W-:-:S05]  /*ba20*/  I2FP.F32.U32 R4, R13 ;  /* 0x0000000d00047245 */ /* 0x002fca0000201000 */
[----:B------:R-:W-:Y:S01]  /*ba30*/  FMUL R7, R4, UR5 ;  /* 0x0000000504077c20 */ /* 0x000fe20008400000 */
[----:B------:R-:W-:Y:S01]  /*ba40*/  SHF.R.U32.HI R4, RZ, UR4, R5 ;  /* 0x00000004ff047c19 */ /* 0x000fe20008011605 */
[----:B------:R-:W-:Y:S02]  /*ba50*/  ULDC UR4, c[0x0][0x758] ;  /* 0x0001d60000047ab9 */ /* 0x000fe40000000800 */
[----:B------:R1:W4:Y:S01]  /*ba60*/  F2I.U32.TRUNC.NTZ R20, R7 ;  /* 0x0000000700147305 */ /* 0x000322000020f000 */
[----:B------:R-:W-:Y:S01]  /*ba70*/  SHF.R.U64 R18, R9, UR8, R4 ;  /* 0x0000000809127c19 */ /* 0x000fe20008001204 */
[----:B---3--:R-:W-:Y:S01]  /*ba80*/  IMAD.MOV R6, RZ, RZ, -R6 ;  /* 0x000000ffff067224 */ /* 0x008fe200078e0a06 */
[----:B------:R-:W-:-:S03]  /*ba90*/  SHF.R.U32.HI R5, RZ, UR8, R4 ;  /* 0x00000008ff057c19 */ /* 0x000fc60008011604 */
[----:B--2---:R-:W-:Y:S01]  /*baa0*/  IMAD R22, R19, R6, R14 ;  /* 0x0000000613167224 */ /* 0x004fe200078e020e */
[--C-:B------:R-:W-:Y:S02]  /*bab0*/  SHF.R.U64 R15, R18, UR4, R5.reuse ;  /* 0x00000004120f7c19 */ /* 0x100fe40008001205 */
[----:B------:R-:W-:-:S03]  /*bac0*/  SHF.R.U32.HI R17, RZ, UR4, R5 ;  /* 0x00000004ff117c19 */ /* 0x000fc60008011605 */
[----:B------:R-:W-:Y:S02]  /*bad0*/  IMAD.MOV.U32 R4, RZ, RZ, R15 ;  /* 0x000000ffff047224 */ /* 0x000fe400078e000f */
[----:B------:R-:W-:Y:S01]  /*bae0*/  IMAD.MOV.U32 R5, RZ, RZ, R17 ;  /* 0x000000ffff057224 */ /* 0x000fe200078e0011 */
[----:B01--4-:R-:W-:Y:S06]  /*baf0*/  @!P0 BRA `(.L_x_295) ;  /* 0x0000000000288947 */ /* 0x013fec0003800000 */
[----:B------:R-:W-:Y:S02]  /*bb00*/  ULDC UR4, c[0x0][0x74c] ;  /* 0x0001d30000047ab9 */ /* 0x000fe40000000800 */
[----:B------:R-:W-:-:S05]  /*bb10*/  IADD3 R5, P0, R15, UR4, RZ ;  /* 0x000000040f057c10 */ /* 0x000fca000ff1e0ff */
[----:B------:R-:W-:-:S04]  /*bb20*/  IMAD.X R17, RZ, RZ, R17, P0 ;  /* 0x000000ffff117224 */ /* 0x000fc800000e0611 */
[----:B------:R-:W-:-:S04]  /*bb30*/  IMAD.WIDE.U32 R6, R17, UR10, RZ ;  /* 0x0000000a11067c25 */ /* 0x000fc8000f8e00ff */
[----:B------:R-:W-:-:S04]  /*bb40*/  IMAD.WIDE.U32 R6, P0, R5, UR11, R6 ;  /* 0x0000000b05067c25 */ /* 0x000fc8000f800006 */
[----:B------:R-:W-:-:S04]  /*bb50*/  IMAD.WIDE.U32 R4, R5, UR10, RZ ;  /* 0x0000000a05047c25 */ /* 0x000fc8000f8e00ff */
[----:B------:R-:W-:Y:S01]  /*bb60*/  IMAD.MOV.U32 R4, RZ, RZ, R7 ;  /* 0x000000ffff047224 */ /* 0x000fe200078e0007 */
[----:B------:R-:W-:Y:S01]  /*bb70*/  IADD3 RZ, P1, R5, R6, RZ ;  /* 0x0000000605ff7210 */ /* 0x000fe20007f3e0ff */
[----:B------:R-:W-:-:S04]  /*bb80*/  IMAD.X R5, RZ, RZ, RZ, P0 ;  /* 0x000000ffff057224 */ /* 0x000fc800000e06ff */
[----:B------:R-:W-:-:S08]  /*bb90*/  IMAD.WIDE.U32.X R4, R17, UR11, R4, P1 ;  /* 0x0000000b11047c25 */ /* 0x000fd000088e0404 */
.L_x_295:
[----:B------:R-:W-:Y:S01]  /*bba0*/  ULDC UR4, c[0x0][0x748] ;  /* 0x0001d20000047ab9 */ /* 0x000fe20000000800 */
[----:B------:R-:W-:Y:S01]  /*bbb0*/  IMAD.MOV R20, RZ, RZ, -R20 ;  /* 0x000000ffff147224 */ /* 0x000fe200078e0a14 */
[----:B------:R-:W-:Y:S01]  /*bbc0*/  SHF.R.U64 R5, R4, UR4, R5 ;  /* 0x0000000404057c19 */ /* 0x000fe20008001205 */
[----:B------:R-:W-:Y:S01]  /*bbd0*/  ULDC UR4, c[0x0][0x738] ;  /* 0x0001ce0000047ab9 */ /* 0x000fe20000000800 */
[----:B------:R-:W-:Y:S01]  /*bbe0*/  LOP3.LUT R4, R18, UR37, RZ, 0xc0, !PT ;  /* 0x0000002512047c12 */ /* 0x000fe2000f8ec0ff */
[----:B------:R-:W-:Y:S01]  /*bbf0*/  @P3 IMAD R22, R16, R20, R13 ;  /* 0x0000001410163224 */ /* 0x000fe200078e020d */
[----:B------:R-:W-:Y:S01]  /*bc00*/  LOP3.LUT R14, R9, UR7, RZ, 0xc0, !PT ;  /* 0x00000007090e7c12 */ /* 0x000fe2000f8ec0ff */
[----:B------:R-:W-:Y:S01]  /*bc10*/  IMAD.MOV R6, RZ, RZ, -R5 ;  /* 0x000000ffff067224 */ /* 0x000fe200078e0a05 */
[----:B------:R-:W-:Y:S01]  /*bc20*/  ULDC UR5, c[0x0][0x710] ;  /* 0x0001c40000057ab9 */ /* 0x000fe20000000800 */
[----:B------:R-:W-:Y:S02]  /*bc30*/  IMAD R5, R5, UR21, R4 ;  /* 0x0000001505057c24 */ /* 0x000fe4000f8e0204 */
[----:B------:R-:W-:Y:S01]  /*bc40*/  IMAD R15, R6, UR4, R15 ;  /* 0x00000004060f7c24 */ /* 0x000fe2000f8e020f */
[----:B------:R-:W-:Y:S01]  /*bc50*/  ULDC UR4, c[0x0][0x700] ;  /* 0x0001c00000047ab9 */ /* 0x000fe20000000800 */
[----:B------:R-:W-:-:S02]  /*bc60*/  IMAD R5, R5, UR5, R22 ;  /* 0x0000000505057c24 */ /* 0x000fc4000f8e0216 */
[----:B------:R-:W-:Y:S02]  /*bc70*/  IMAD R14, R15, UR4, R14 ;  /* 0x000000040f0e7c24 */ /* 0x000fe4000f8e020e */
[----:B------:R-:W-:-:S03]  /*bc80*/  IMAD.MOV.U32 R4, RZ, RZ, 0x1 ;  /* 0x00000001ff047424 */ /* 0x000fc600078e00ff */
[----:B------:R-:W-:Y:S02]  /*bc90*/  SEL R6, R14, R5, !P3 ;  /* 0x000000050e067207 */ /* 0x000fe40005800000 */
[----:B------:R-:W-:-:S07]  /*bca0*/  SEL R5, R5, R14, !P3 ;  /* 0x0000000e05057207 */ /* 0x000fce0005800000 */
.L_x_293:
[----:B------:R-:W-:Y:S05]  /*bcb0*/  BSYNC B1 ;  /* 0x0000000000017941 */ /* 0x000fea0003800000 */
.L_x_292:
[----:B------:R-:W-:-:S13]  /*bcc0*/  LOP3.LUT P0, RZ, R4, 0xff, RZ, 0xc0, !PT ;  /* 0x000000ff04ff7812 */ /* 0x000fda000780c0ff */
[----:B------:R-:W-:Y:S05]  /*bcd0*/  @P0 BRA `(.L_x_296) ;  /* 0xfffffff000e40947 */ /* 0x000fea000383ffff */
[----:B------:R-:W-:Y:S05]  /*bce0*/  BSYNC B0 ;  /* 0x0000000000007941 */ /* 0x000fea0003800000 */
.L_x_285:
[----:B------:R-:W-:-:S03]  /*bcf0*/  UMOV UR4, 0xffffffff ;  /* 0xffffffff00047882 */ /* 0x000fc60000000000 */
[----:B------:R-:W-:Y:S05]  /*bd00*/  BRA.DIV UR4, `(.L_x_297) ;  /* 0x0000000204e47947 */ /* 0x000fea000b800000 */
[----:B------:R-:W-:-:S13]  /*bd10*/  ELECT P0, URZ, PT ;  /* 0x00000000003f782f */ /* 0x000fda0003800000 */
.L_x_310:
[----:B------:R-:W-:Y:S04]  /*bd20*/  BSSY B0, `(.L_x_298) ;  /* 0x0000023000007945 */ /* 0x000fe80003800000 */
[----:B------:R-:W-:Y:S05]  /*bd30*/  @!P0 BRA `(.L_x_299) ;  /* 0x0000000000848947 */ /* 0x000fea0003800000 */
[----:B------:R-:W-:-:S04]  /*bd40*/  ULOP3.LUT UR4, UR6, 0x2, URZ, 0xfc, !UPT ;  /* 0x0000000206047892 */ /* 0x000fc8000f8efc3f */
[----:B------:R-:W-:-:S06]  /*bd50*/  UISETP.NE.AND UP0, UPT, UR4, 0x3, UPT ;  /* 0x000000030400788c */ /* 0x000fcc000bf05270 */
[----:B------:R-:W-:-:S13]  /*bd60*/  PLOP3.LUT P0, PT, PT, PT, UP0, 0x80, 0x0 ;  /* 0x000000000000781c */ /* 0x000fda0003f0f008 */
[----:B------:R-:W-:Y:S05]  /*bd70*/  @!P0 BRA `(.L_x_300) ;  /* 0x0000000000048947 */ /* 0x000fea0003800000 */
[----:B------:R-:W-:Y:S01]  /*bd80*/  BPT.TRAP 0x1 ;  /* 0x000000040000795c */ /* 0x000fe20000300000 */
.L_x_300:
[----:B------:R-:W0:Y:S01]  /*bd90*/  S2R R3, SR_CgaCtaId ;  /* 0x0000000000037919 */ /* 0x000e220000008800 */
[----:B------:R-:W-:Y:S02]  /*bda0*/  MOV R0, 0x400 ;  /* 0x0000040000007802 */ /* 0x000fe40000000f00 */
[----:B------:R-:W-:Y:S02]  /*bdb0*/  SHF.L.U32 R2, R10, 0x1f, RZ ;  /* 0x0000001f0a027819 */ /* 0x000fe400000006ff */
[----:B0-----:R-:W-:-:S05]  /*bdc0*/  LEA R0, R3, R0, 0x18 ;  /* 0x0000000003007211 */ /* 0x001fca00078ec0ff */
[----:B------:R-:W-:-:S04]  /*bdd0*/  VIADD R0, R0, 0x18 ;  /* 0x0000001800007836 */ /* 0x000fc80000000000 */
[C---:B------:R-:W-:Y:S02]  /*bde0*/  IMAD R7, R11.reuse, 0x8, R0 ;  /* 0x000000080b077824 */ /* 0x040fe400078e0200 */
[----:B------:R-:W-:Y:S02]  /*bdf0*/  VIADD R11, R11, 0x1 ;  /* 0x000000010b0b7836 */ /* 0x000fe40000000000 */
[----:B------:R-:W0:Y:S03]  /*be00*/  SYNCS.PHASECHK.TRANS64.TRYWAIT P0, [R7+URZ], R2 ;  /* 0x00000002070075a7 */ /* 0x000e26000800017f */
[----:B------:R-:W-:-:S04]  /*be10*/  ISETP.NE.AND P1, PT, R11, 0x3, PT ;  /* 0x000000030b00780c */ /* 0x000fc80003f25270 */
[----:B------:R-:W-:Y:S02]  /*be20*/  SEL R3, RZ, 0x1, P1 ;  /* 0x00000001ff037807 */ /* 0x000fe40000800000 */
[----:B------:R-:W-:Y:S02]  /*be30*/  SEL R11, R11, RZ, P1 ;  /* 0x000000ff0b0b7207 */ /* 0x000fe40000800000 */
[----:B------:R-:W-:-:S03]  /*be40*/  LOP3.LUT R9, R10, R3, RZ, 0x3c, !PT ;  /* 0x000000030a097212 */ /* 0x000fc600078e3cff */
[----:B------:R-:W-:Y:S01]  /*be50*/  IMAD R6, R11, 0x8, R0 ;  /* 0x000000080b067824 */ /* 0x000fe200078e0200 */
[----:B------:R-:W-:Y:S01]  /*be60*/  SHF.L.U32 R5, R9, 0x1f, RZ ;  /* 0x0000001f09057819 */ /* 0x000fe200000006ff */
[----:B0-----:R-:W-:Y:S06]  /*be70*/  @!P0 BRA `(.L_x_301) ;  /* 0x0000000000a88947 */ /* 0x001fec0003800000 */
.L_x_311:
[----:B------:R-:W1:Y:S01]  /*be80*/  SYNCS.PHASECHK.TRANS64.TRYWAIT P0, [R6+URZ], R5 ;  /* 0x00000005060075a7 */ /* 0x000e62000800017f */
[----:B0-----:R-:W-:-:S05]  /*be90*/  VIADD R2, R11, 0x1 ;  /* 0x000000010b027836 */ /* 0x001fca0000000000 */
[----:B------:R-:W-:-:S04]  /*bea0*/  ISETP.NE.AND P1, PT, R2, 0x3, PT ;  /* 0x000000030200780c */ /* 0x000fc80003f25270 */
[----:B------:R-:W-:Y:S02]  /*beb0*/  SEL R4, RZ, 0x1, P1 ;  /* 0x00000001ff047807 */ /* 0x000fe40000800000 */
[----:B------:R-:W-:Y:S02]  /*bec0*/  SEL R3, R2, RZ, P1 ;  /* 0x000000ff02037207 */ /* 0x000fe40000800000 */
[----:B------:R-:W-:Y:S01]  /*bed0*/  LOP3.LUT R4, R9, R4, RZ, 0x3c, !PT ;  /* 0x0000000409047212 */ /* 0x000fe200078e3cff */
[----:B-1----:R-:W-:Y:S06]  /*bee0*/  @!P0 BRA `(.L_x_302) ;  /* 0x0000000000a08947 */ /* 0x002fec0003800000 */
.L_x_312:
[----:B------:R-:W-:Y:S01]  /*bef0*/  IMAD R3, R3, 0x8, R0 ;  /* 0x0000000803037824 */ /* 0x000fe200078e0200 */
[----:B------:R-:W-:-:S07]  /*bf00*/  SHF.L.U32 R0, R4, 0x1f, RZ ;  /* 0x0000001f04007819 */ /* 0x000fce00000006ff */
.L_x_303:
[----:B-1----:R1:W2:Y:S02]  /*bf10*/  SYNCS.PHASECHK.TRANS64.TRYWAIT P0, [R3+URZ], R0 ;  /* 0x00000000030075a7 */ /* 0x0022a4000800017f */
[----:B--2---:R-:W-:Y:S05]  /*bf20*/  @!P0 NANOSLEEP.SYNCS 0x989680 ;  /* 0x009896800000895d */ /* 0x004fea0003900000 */
[----:B------:R-:W2:Y:S02]  /*bf30*/  @!P0 SYNCS.PHASECHK.TRANS64 P0, [R3+URZ], R0 ;  /* 0x00000000030085a7 */ /* 0x000ea4000800007f */
[----:B--2---:R-:W-:Y:S05]  /*bf40*/  @!P0 BRA `(.L_x_303) ;  /* 0xfffffffc00f08947 */ /* 0x004fea000383ffff */
.L_x_299:
[----:B------:R-:W-:Y:S05]  /*bf50*/  BSYNC B0 ;  /* 0x0000000000007941 */ /* 0x000fea0003800000 */
.L_x_298:
[----:B------:R-:W-:Y:S05]  /*bf60*/  EXIT ;  /* 0x000000000000794d */ /* 0x000fea0003800000 */
.L_x_21:
[----:B-1----:R-:W-:-:S04]  /*bf70*/  IMAD.U32 R11, RZ, RZ, UR8 ;  /* 0x00000008ff0b7e24 */ /* 0x002fc8000f8e00ff */
[----:B------:R1:W2:Y:S03]  /*bf80*/  SYNCS.PHASECHK.TRANS64.TRYWAIT P0, [R11+URZ], R14 ;  /* 0x0000000e0b0075a7 */ /* 0x0002a6000800017f */
[----:B--2---:R-:W-:Y:S05]  /*bf90*/  @!P0 NANOSLEEP.SYNCS 0x989680 ;  /* 0x009896800000895d */ /* 0x004fea0003900000 */
[----:B------:R-:W2:Y:S02]  /*bfa0*/  @!P0 SYNCS.PHASECHK.TRANS64 P0, [R11+URZ], R14 ;  /* 0x0000000e0b0085a7 */ /* 0x000ea4000800007f */
[----:B--2---:R-:W-:Y:S05]  /*bfb0*/  @!P0 BRA `(.L_x_21) ;  /* 0xfffffffc00ec8947 */ /* 0x004fea000383ffff */
[----:B------:R-:W-:Y:S05]  /*bfc0*/  BRA `(.L_x_20) ;  /* 0xffffff58005c7947 */ /* 0x000fea000383ffff */
.L_x_286:
[----:B------:R-:W-:Y:S01]  /*bfd0*/  BSSY B1, `(.L_x_304) ;  /* 0x0000006000017945 */ /* 0x000fe20003800000 */
[----:B------:R-:W-:-:S07]  /*bfe0*/  IMAD.MOV.U32 R4, RZ, RZ, -0x1 ;  /* 0xffffffffff047424 */ /* 0x000fce00078e00ff */
[----:B------:R-:W-:Y:S05]  /*bff0*/  WARPSYNC.COLLECTIVE R4, `(.L_x_305) ;  /* 0x00000000040c7348 */ /* 0x000fea0003c00000 */
[----:B------:R-:W-:Y:S02]  /*c000*/  ELECT P0, UR62, PT ;  /* 0x00000000003e782f */ /* 0x000fe40003800000 */
[----:B------:R-:W-:Y:S01]  /*c010*/  MOV R4, UR62 ;  /* 0x0000003e00047c02 */ /* 0x000fe20008000f00 */
[----:B------:R-:W-:Y:S10]  /*c020*/  ENDCOLLECTIVE ;  /* 0x000000000000791b */ /* 0x000ff40003800000 */
.L_x_305:
[----:B------:R-:W-:Y:S05]  /*c030*/  BSYNC B1 ;  /* 0x0000000000017941 */ /* 0x000fea0003800000 */
.L_x_304:
[----:B------:R-:W-:Y:S05]  /*c040*/  BRA `(.L_x_306) ;  /* 0xfffffff000147947 */ /* 0x000fea000383ffff */
.L_x_289:
[----:B-1----:R1:W2:Y:S02]  /*c050*/  SYNCS.PHASECHK.TRANS64.TRYWAIT P0, [R15+URZ+0x18], R6 ;  /* 0x000018060f0075a7 */ /* 0x0022a4000800017f */
[----:B--2---:R-:W-:Y:S05]  /*c060*/  @!P0 NANOSLEEP.SYNCS 0x989680 ;  /* 0x009896800000895d */ /* 0x004fea0003900000 */
[----:B------:R-:W2:Y:S02]  /*c070*/  @!P0 SYNCS.PHASECHK.TRANS64 P0, [R15+URZ+0x18], R6 ;  /* 0x000018060f0085a7 */ /* 0x000ea4000800007f */
[----:B--2---:R-:W-:Y:S05]  /*c080*/  @!P0 BRA `(.L_x_289) ;  /* 0xfffffffc00f08947 */ /* 0x004fea000383ffff */
[----:B------:R-:W-:Y:S05]  /*c090*/  BRA `(.L_x_307) ;  /* 0xfffffff000587947 */ /* 0x000fea000383ffff */
.L_x_297:
[----:B------:R-:W-:Y:S01]  /*c0a0*/  BSSY B0, `(.L_x_308) ;  /* 0x0000006000007945 */ /* 0x000fe20003800000 */
[----:B------:R-:W-:-:S07]  /*c0b0*/  IMAD.MOV.U32 R4, RZ, RZ, -0x1 ;  /* 0xffffffffff047424 */ /* 0x000fce00078e00ff */
[----:B------:R-:W-:Y:S05]  /*c0c0*/  WARPSYNC.COLLECTIVE R4, `(.L_x_309) ;  /* 0x00000000040c7348 */ /* 0x000fea0003c00000 */
[----:B------:R-:W-:Y:S02]  /*c0d0*/  ELECT P0, UR62, PT ;  /* 0x00000000003e782f */ /* 0x000fe40003800000 */
[----:B------:R-:W-:Y:S01]  /*c0e0*/  MOV R4, UR62 ;  /* 0x0000003e00047c02 */ /* 0x000fe20008000f00 */
[----:B------:R-:W-:Y:S10]  /*c0f0*/  ENDCOLLECTIVE ;  /* 0x000000000000791b */ /* 0x000ff40003800000 */
.L_x_309:
[----:B------:R-:W-:Y:S05]  /*c100*/  BSYNC B0 ;  /* 0x0000000000007941 */ /* 0x000fea0003800000 */
.L_x_308:
[----:B------:R-:W-:Y:S05]  /*c110*/  BRA `(.L_x_310) ;  /* 0xfffffffc00007947 */ /* 0x000fea000383ffff */
.L_x_301:
[----:B0-----:R0:W1:Y:S02]  /*c120*/  SYNCS.PHASECHK.TRANS64.TRYWAIT P0, [R7+URZ], R2 ;  /* 0x00000002070075a7 */ /* 0x001064000800017f */
[----:B-1----:R-:W-:Y:S05]  /*c130*/  @!P0 NANOSLEEP.SYNCS 0x989680 ;  /* 0x009896800000895d */ /* 0x002fea0003900000 */
[----:B------:R-:W1:Y:S02]  /*c140*/  @!P0 SYNCS.PHASECHK.TRANS64 P0, [R7+URZ], R2 ;  /* 0x00000002070085a7 */ /* 0x000e64000800007f */
[----:B-1----:R-:W-:Y:S05]  /*c150*/  @!P0 BRA `(.L_x_301) ;  /* 0xfffffffc00f08947 */ /* 0x002fea000383ffff */
[----:B------:R-:W-:Y:S05]  /*c160*/  BRA `(.L_x_311) ;  /* 0xfffffffc00447947 */ /* 0x000fea000383ffff */
.L_x_302:
[----:B0-----:R0:W1:Y:S02]  /*c170*/  SYNCS.PHASECHK.TRANS64.TRYWAIT P0, [R6+URZ], R5 ;  /* 0x00000005060075a7 */ /* 0x001064000800017f */
[----:B-1----:R-:W-:Y:S05]  /*c180*/  @!P0 NANOSLEEP.SYNCS 0x989680 ;  /* 0x009896800000895d */ /* 0x002fea0003900000 */
[----:B------:R-:W1:Y:S02]  /*c190*/  @!P0 SYNCS.PHASECHK.TRANS64 P0, [R6+URZ], R5 ;  /* 0x00000005060085a7 */ /* 0x000e64000800007f */
[----:B-1----:R-:W-:Y:S05]  /*c1a0*/  @!P0 BRA `(.L_x_302) ;  /* 0xfffffffc00f08947 */ /* 0x002fea000383ffff */
[----:B------:R-:W-:Y:S05]  /*c1b0*/  BRA `(.L_x_312) ;  /* 0xfffffffc004c7947 */ /* 0x000fea000383ffff */
.L_x_313:
[----:B------:R-:W-:-:S00]  /*c1c0*/  BRA `(.L_x_313) ;  /* 0xfffffffc00fc7947 */ /* 0x000fc0000383ffff */
[----:B------:R-:W-:-:S00]  /*c1d0*/  NOP ;  /* 0x0000000000007918 */ /* 0x000fc00000000000 */
        /* <DEDUP_REMOVED lines=10> */
.L_x_314:


//--------------------- .nv.shared._ZN7cutlass13device_kernelINS_4gemm6kernel13GemmUniversalIN4cute5tupleIJiiiiEEENS1_10collective13CollectiveMmaINS1_40MainloopSm90TmaGmmaWarpSpecializedSparseILi3ENS5_IJNS4_1CILi2EEENSA_ILi1EEESC_EEENS1_35KernelTmaWarpSpecializedCooperativeEEENS5_IJNSA_ILi256EEENSA_ILi128EEESH_EEENS_6half_tENS5_IJNS4_6LayoutINS5_IJiNS5_IJSB_iEEEiEEENS5_IJlNS5_IJSC_SB_EEElEEEEENSK_INS5_IJNS5_IJNS5_IJNSA_ILi8EEESB_NSA_ILi4EEEEEEiEEENS5_IJNS5_IJNSA_ILi16EEESB_SR_EEEiEEEiEEENS5_IJNS5_IJNS5_IJSH_SU_NSA_ILi2048EEEEEENSA_ILi8192EEEEEENS5_IJNS5_IJSC_NSA_ILi1024EEENSA_ILi32EEEEEElEEElEEEEEEEESJ_NS5_IJlSC_lEEENS4_8TiledMMAINS4_8MMA_AtomIJNS4_4SM904GMMA6SPARSE27GMMA_64x128x32_F32F16F16_SSILNS1D_5MajorE0ELS1G_0ELNS1D_7ScaleInE1ELS1H_1ELNS1D_9SparseSelE0EEEEEENSK_ISD_NS5_IJSC_NSA_ILi0EEES1L_EEEEENS5_IJNS4_10UnderscoreES1O_S1O_EEEEENS4_13SM90_TMA_LOADENS4_14ComposedLayoutINS4_7SwizzleILi3ELi4ELi3EEENS4_25smem_sparse_ptr_flag_bitsILi2ELi16EEENSK_INS5_IJNS5_IJSC_SQ_EEENS5_IJSB_NSA_ILi64EEEEEEEEENS5_IJNS5_IJS1L_SH_EEESN_EEEEEEEvNS4_8identityENS4_23SM90_TMA_LOAD_MULTICASTENS1S_IS1U_NS4_18smem_ptr_flag_bitsILi16EEENSK_INS5_IJSQ_S1Y_EEENS5_IJS1Y_SC_EEEEEEEvS25_EENS_8epilogue10collective6detail29Sm90TmaWarpSpecializedAdapterINS2F_15DefaultEpilogueIfNS5_IJSC_llEEES2J_NS2E_6thread17LinearCombinationIfLi1EffLNS2K_9ScaleType4KindE0ELNS_15FloatRoundStyleE2EfEENS1_15EpilogueDefaultEEEEEvvEEEEvNT_6ParamsE --------------------------
	.section	.nv.shared._ZN7cutlass13device_kernelINS_4gemm6kernel13GemmUniversalIN4cute5tupleIJiiiiEEENS1_10collective13CollectiveMmaINS1_40MainloopSm90TmaGmmaWarpSpecializedSparseILi3ENS5_IJNS4_1CILi2EEENSA_ILi1EEESC_EEENS1_35KernelTmaWarpSpecializedCooperativeEEENS5_IJNSA_ILi256EEENSA_ILi128EEESH_EEENS_6half_tENS5_IJNS4_6LayoutINS5_IJiNS5_IJSB_iEEEiEEENS5_IJlNS5_IJSC_SB_EEElEEEEENSK_INS5_IJNS5_IJNS5_IJNSA_ILi8EEESB_NSA_ILi4EEEEEEiEEENS5_IJNS5_IJNSA_ILi16EEESB_SR_EEEiEEEiEEENS5_IJNS5_IJNS5_IJSH_SU_NSA_ILi2048EEEEEENSA_ILi8192EEEEEENS5_IJNS5_IJSC_NSA_ILi1024EEENSA_ILi32EEEEEElEEElEEEEEEEESJ_NS5_IJlSC_lEEENS4_8TiledMMAINS4_8MMA_AtomIJNS4_4SM904GMMA6SPARSE27GMMA_64x128x32_F32F16F16_SSILNS1D_5MajorE0ELS1G_0ELNS1D_7ScaleInE1ELS1H_1ELNS1D_9SparseSelE0EEEEEENSK_ISD_NS5_IJSC_NSA_ILi0EEES1L_EEEEENS5_IJNS4_10UnderscoreES1O_S1O_EEEEENS4_13SM90_TMA_LOADENS4_14ComposedLayoutINS4_7SwizzleILi3ELi4ELi3EEENS4_25smem_sparse_ptr_flag_bitsILi2ELi16EEENSK_INS5_IJNS5_IJSC_SQ_EEENS5_IJSB_NSA_ILi64EEEEEEEEENS5_IJNS5_IJS1L_SH_EEESN_EEEEEEEvNS4_8identityENS4_23SM90_TMA_LOAD_MULTICASTENS1S_IS1U_NS4_18smem_ptr_flag_bitsILi16EEENSK_INS5_IJSQ_S1Y_EEENS5_IJS1Y_SC_EEEEEEEvS25_EENS_8epilogue10collective6detail29Sm90TmaWarpSpecializedAdapterINS2F_15DefaultEpilogueIfNS5_IJSC_llEEES2J_NS2E_6thread17LinearCombinationIfLi1EffLNS2K_9ScaleType4KindE0ELNS_15FloatRoundStyleE2EfEENS1_15EpilogueDefaultEEEEEvvEEEEvNT_6ParamsE,"aw",@nobits
	.sectionflags	@""
	.align	16
	.zero		1024


//--------------------- .nv.shared.reserved.0     --------------------------
	.section	.nv.shared.reserved.0,"aw",@nobits
	.weak		__nv_reservedSMEM_offset_0_alias
	.size		__nv_reservedSMEM_offset_0_alias, 0, 0
	.other		__nv_reservedSMEM_offset_0_alias,@"STO_CUDA_RESERVED_SHARED STV_DEFAULT"
__nv_reservedSMEM_offset_0_alias:
	.zero		0


//--------------------- .nv.global                --------------------------
	.section	.nv.global,"aw",@nobits
.nv.global:
	.type		_ZN39_INTERNAL_6a59f44f_4_k_cu_ca232ff5_38494cute1_E,@object
	.size		_ZN39_INTERNAL_6a59f44f_4_k_cu_ca232ff5_38494cute1_E,(_ZN39_INTERNAL_6a59f44f_4_k_cu_ca232ff5_38494cuda3std3__45__cpo6cbeginE - _ZN39_INTERNAL_6a59f44f_4_k_cu_ca232ff5_38494cute1_E)
_ZN39_INTERNAL_6a59f44f_4_k_cu_ca232ff5_38494cute1_E:
	.zero		1
	.type		_ZN39_INTERNAL_6a59f44f_4_k_cu_ca232ff5_38494cuda3std3__45__cpo6cbeginE,@object
	.size		_ZN39_INTERNAL_6a59f44f_4_k_cu_ca232ff5_38494cuda3std3__45__cpo6cbeginE,(_ZN39_INTERNAL_6a59f44f_4_k_cu_ca232ff5_38494cuda3std3__48in_placeE - _ZN39_INTERNAL_6a59f44f_4_k_cu_ca232ff5_38494cuda3std3__45__cpo6cbeginE)
_ZN39_INTERNAL_6a59f44f_4_k_cu_ca232ff5_38494cuda3std3__45__cpo6cbeginE:
	.zero		1
	.type		_ZN39_INTERNAL_6a59f44f_4_k_cu_ca232ff5_38494cuda3std3__48in_placeE,@object
	.size		_ZN39_INTERNAL_6a59f44f_4_k_cu_ca232ff5_38494cuda3std3__48in_placeE,(_ZN39_INTERNAL_6a59f44f_4_k_cu_ca232ff5_38494cuda3std6ranges3__45__cpo9iter_moveE - _ZN39_INTERNAL_6a59f44f_4_k_cu_ca232ff5_38494cuda3std3__48in_placeE)
_ZN39_INTERNAL_6a59f44f_4_k_cu_ca232ff5_38494cuda3std3__48in_placeE:
	.zero		1
	.type		_ZN39_INTERNAL_6a59f44f_4_k_cu_ca232ff5_38494cuda3std6ranges3__45__cpo9iter_moveE,@object
	.size		_ZN39_INTERNAL_6a59f44f_4_k_cu_ca232ff5_38494cuda3std6ranges3__45__cpo9iter_moveE,(_ZN39_INTERNAL_6a59f44f_4_k_cu_ca232ff5_38494cuda3std3__45__cpo5beginE - _ZN39_INTERNAL_6a59f44f_4_k_cu_ca232ff5_38494cuda3std6ranges3__45__cpo9iter_moveE)
_ZN39_INTERNAL_6a59f44f_4_k_cu_ca232ff5_38494cuda3std6ranges3__45__cpo9iter_moveE:
	.zero		1
	.type		_ZN39_INTERNAL_6a59f44f_4_k_cu_ca232ff5_38494cuda3std3__45__cpo5beginE,@object
	.size		_ZN39_INTERNAL_6a59f44f_4_k_cu_ca232ff5_38494cuda3std3__45__cpo5beginE,(_ZN39_INTERNAL_6a59f44f_4_k_cu_ca232ff5_38494cuda3std3__441_GLOBAL__N__6a59f44f_4_k_cu_ca232ff5_38496ignoreE - _ZN39_INTERNAL_6a59f44f_4_k_cu_ca232ff5_38494cuda3std3__45__cpo5beginE)
_ZN39_INTERNAL_6a59f44f_4_k_cu_ca232ff5_38494cuda3std3__45__cpo5beginE:
	.zero		1
	.type		_ZN39_INTERNAL_6a59f44f_4_k_cu_ca232ff5_38494cuda3std3__441_GLOBAL__N__6a59f44f_4_k_cu_ca232ff5_38496ignoreE,@object
	.size		_ZN39_INTERNAL_6a59f44f_4_k_cu_ca232ff5_38494cuda3std3__441_GLOBAL__N__6a59f44f_4_k_cu_ca232ff5_38496ignoreE,(_ZN39_INTERNAL_6a59f44f_4_k_cu_ca232ff5_38494cute7productE - _ZN39_INTERNAL_6a59f44f_4_k_cu_ca232ff5_38494cuda3std3__441_GLOBAL__N__6a59f44f_4_k_cu_ca232ff5_38496ignoreE)
_ZN39_INTERNAL_6a59f44f_4_k_cu_ca232ff5_38494cuda3std3__441_GLOBAL__N__6a59f44f_4_k_cu_ca232ff5_38496ignoreE:
	.zero		1
	.type		_ZN39_INTERNAL_6a59f44f_4_k_cu_ca232ff5_38494cute7productE,@object
	.size		_ZN39_INTERNAL_6a59f44f_4_k_cu_ca232ff5_38494cute7productE,(_ZN39_INTERNAL_6a59f44f_4_k_cu_ca232ff5_38494cuda3std3__45__cpo3endE - _ZN39_INTERNAL_6a59f44f_4_k_cu_ca232ff5_38494cute7productE)
_ZN39_INTERNAL_6a59f44f_4_k_cu_ca232ff5_38494cute7productE:
	.zero		1
	.type		_ZN39_INTERNAL_6a59f44f_4_k_cu_ca232ff5_38494cuda3std3__45__cpo3endE,@object
	.size		_ZN39_INTERNAL_6a59f44f_4_k_cu_ca232ff5_38494cuda3std3__45__cpo3endE,(_ZN39_INTERNAL_6a59f44f_4_k_cu_ca232ff5_38494cuda3std3__419piecewise_constructE - _ZN39_INTERNAL_6a59f44f_4_k_cu_ca232ff5_38494cuda3std3__45__cpo3endE)
_ZN39_INTERNAL_6a59f44f_4_k_cu_ca232ff5_38494cuda3std3__45__cpo3endE:
	.zero		1
	.type		_ZN39_INTERNAL_6a59f44f_4_k_cu_ca232ff5_38494cuda3std3__419piecewise_constructE,@object
	.size		_ZN39_INTERNAL_6a59f44f_4_k_cu_ca232ff5_38494cuda3std3__419piecewise_constructE,(_ZN39_INTERNAL_6a59f44f_4_k_cu_ca232ff5_38494cuda3std3__45__cpo4cendE - _ZN39_INTERNAL_6a59f44f_4_k_cu_ca232ff5_38494cuda3std3__419piecewise_constructE)
_ZN39_INTERNAL_6a59f44f_4_k_cu_ca232ff5_38494cuda3std3__419piecewise_constructE:
	.zero		1
	.type		_ZN39_INTERNAL_6a59f44f_4_k_cu_ca232ff5_38494cuda3std3__45__cpo4cendE,@object
	.size		_ZN39_INTERNAL_6a59f44f_4_k_cu_ca232ff5_38494cuda3std3__45__cpo4cendE,(_ZN39_INTERNAL_6a59f44f_4_k_cu_ca232ff5_38494cuda3std6ranges3__45__cpo4swapE - _ZN39_INTERNAL_6a59f44f_4_k_cu_ca232ff5_38494cuda3std3__45__cpo4cendE)
_ZN39_INTERNAL_6a59f44f_4_k_cu_ca232ff5_38494cuda3std3__45__cpo4cendE:
	.zero		1
	.type		_ZN39_INTERNAL_6a59f44f_4_k_cu_ca232ff5_38494cuda3std6ranges3__45__cpo4swapE,@object
	.size		_ZN39_INTERNAL_6a59f44f_4_k_cu_ca232ff5_38494cuda3std6ranges3__45__cpo4swapE,(.L_7 - _ZN39_INTERNAL_6a59f44f_4_k_cu_ca232ff5_38494cuda3std6ranges3__45__cpo4swapE)
_ZN39_INTERNAL_6a59f44f_4_k_cu_ca232ff5_38494cuda3std6ranges3__45__cpo4swapE:
	.zero		1
.L_7:


//--------------------- .nv.constant0._ZN7cutlass13device_kernelINS_4gemm6kernel13GemmUniversalIN4cute5tupleIJiiiiEEENS1_10collective13CollectiveMmaINS1_40MainloopSm90TmaGmmaWarpSpecializedSparseILi3ENS5_IJNS4_1CILi2EEENSA_ILi1EEESC_EEENS1_35KernelTmaWarpSpecializedCooperativeEEENS5_IJNSA_ILi256EEENSA_ILi128EEESH_EEENS_6half_tENS5_IJNS4_6LayoutINS5_IJiNS5_IJSB_iEEEiEEENS5_IJlNS5_IJSC_SB_EEElEEEEENSK_INS5_IJNS5_IJNS5_IJNSA_ILi8EEESB_NSA_ILi4EEEEEEiEEENS5_IJNS5_IJNSA_ILi16EEESB_SR_EEEiEEEiEEENS5_IJNS5_IJNS5_IJSH_SU_NSA_ILi2048EEEEEENSA_ILi8192EEEEEENS5_IJNS5_IJSC_NSA_ILi1024EEENSA_ILi32EEEEEElEEElEEEEEEEESJ_NS5_IJlSC_lEEENS4_8TiledMMAINS4_8MMA_AtomIJNS4_4SM904GMMA6SPARSE27GMMA_64x128x32_F32F16F16_SSILNS1D_5MajorE0ELS1G_0ELNS1D_7ScaleInE1ELS1H_1ELNS1D_9SparseSelE0EEEEEENSK_ISD_NS5_IJSC_NSA_ILi0EEES1L_EEEEENS5_IJNS4_10UnderscoreES1O_S1O_EEEEENS4_13SM90_TMA_LOADENS4_14ComposedLayoutINS4_7SwizzleILi3ELi4ELi3EEENS4_25smem_sparse_ptr_flag_bitsILi2ELi16EEENSK_INS5_IJNS5_IJSC_SQ_EEENS5_IJSB_NSA_ILi64EEEEEEEEENS5_IJNS5_IJS1L_SH_EEESN_EEEEEEEvNS4_8identityENS4_23SM90_TMA_LOAD_MULTICASTENS1S_IS1U_NS4_18smem_ptr_flag_bitsILi16EEENSK_INS5_IJSQ_S1Y_EEENS5_IJS1Y_SC_EEEEEEEvS25_EENS_8epilogue10collective6detail29Sm90TmaWarpSpecializedAdapterINS2F_15DefaultEpilogueIfNS5_IJSC_llEEES2J_NS2E_6thread17LinearCombinationIfLi1EffLNS2K_9ScaleType4KindE0ELNS_15FloatRoundStyleE2EfEENS1_15EpilogueDefaultEEEEEvvEEEEvNT_6ParamsE --------------------------
	.section	.nv.constant0._ZN7cutlass13device_kernelINS_4gemm6kernel13GemmUniversalIN4cute5tupleIJiiiiEEENS1_10collective13CollectiveMmaINS1_40MainloopSm90TmaGmmaWarpSpecializedSparseILi3ENS5_IJNS4_1CILi2EEENSA_ILi1EEESC_EEENS1_35KernelTmaWarpSpecializedCooperativeEEENS5_IJNSA_ILi256EEENSA_ILi128EEESH_EEENS_6half_tENS5_IJNS4_6LayoutINS5_IJiNS5_IJSB_iEEEiEEENS5_IJlNS5_IJSC_SB_EEElEEEEENSK_INS5_IJNS5_IJNS5_IJNSA_ILi8EEESB_NSA_ILi4EEEEEEiEEENS5_IJNS5_IJNSA_ILi16EEESB_SR_EEEiEEEiEEENS5_IJNS5_IJNS5_IJSH_SU_NSA_ILi2048EEEEEENSA_ILi8192EEEEEENS5_IJNS5_IJSC_NSA_ILi1024EEENSA_ILi32EEEEEElEEElEEEEEEEESJ_NS5_IJlSC_lEEENS4_8TiledMMAINS4_8MMA_AtomIJNS4_4SM904GMMA6SPARSE27GMMA_64x128x32_F32F16F16_SSILNS1D_5MajorE0ELS1G_0ELNS1D_7ScaleInE1ELS1H_1ELNS1D_9SparseSelE0EEEEEENSK_ISD_NS5_IJSC_NSA_ILi0EEES1L_EEEEENS5_IJNS4_10UnderscoreES1O_S1O_EEEEENS4_13SM90_TMA_LOADENS4_14ComposedLayoutINS4_7SwizzleILi3ELi4ELi3EEENS4_25smem_sparse_ptr_flag_bitsILi2ELi16EEENSK_INS5_IJNS5_IJSC_SQ_EEENS5_IJSB_NSA_ILi64EEEEEEEEENS5_IJNS5_IJS1L_SH_EEESN_EEEEEEEvNS4_8identityENS4_23SM90_TMA_LOAD_MULTICASTENS1S_IS1U_NS4_18smem_ptr_flag_bitsILi16EEENSK_INS5_IJSQ_S1Y_EEENS5_IJS1Y_SC_EEEEEEEvS25_EENS_8epilogue10collective6detail29Sm90TmaWarpSpecializedAdapterINS2F_15DefaultEpilogueIfNS5_IJSC_llEEES2J_NS2E_6thread17LinearCombinationIfLi1EffLNS2K_9ScaleType4KindE0ELNS_15FloatRoundStyleE2EfEENS1_15EpilogueDefaultEEEEEvvEEEEvNT_6ParamsE,"a",@progbits
	.sectionflags	@""
	.align	4
.nv.constant0._ZN7cutlass13device_kernelINS_4gemm6kernel13GemmUniversalIN4cute5tupleIJiiiiEEENS1_10collective13CollectiveMmaINS1_40MainloopSm90TmaGmmaWarpSpecializedSparseILi3ENS5_IJNS4_1CILi2EEENSA_ILi1EEESC_EEENS1_35KernelTmaWarpSpecializedCooperativeEEENS5_IJNSA_ILi256EEENSA_ILi128EEESH_EEENS_6half_tENS5_IJNS4_6LayoutINS5_IJiNS5_IJSB_iEEEiEEENS5_IJlNS5_IJSC_SB_EEElEEEEENSK_INS5_IJNS5_IJNS5_IJNSA_ILi8EEESB_NSA_ILi4EEEEEEiEEENS5_IJNS5_IJNSA_ILi16EEESB_SR_EEEiEEEiEEENS5_IJNS5_IJNS5_IJSH_SU_NSA_ILi2048EEEEEENSA_ILi8192EEEEEENS5_IJNS5_IJSC_NSA_ILi1024EEENSA_ILi32EEEEEElEEElEEEEEEEESJ_NS5_IJlSC_lEEENS4_8TiledMMAINS4_8MMA_AtomIJNS4_4SM904GMMA6SPARSE27GMMA_64x128x32_F32F16F16_SSILNS1D_5MajorE0ELS1G_0ELNS1D_7ScaleInE1ELS1H_1ELNS1D_9SparseSelE0EEEEEENSK_ISD_NS5_IJSC_NSA_ILi0EEES1L_EEEEENS5_IJNS4_10UnderscoreES1O_S1O_EEEEENS4_13SM90_TMA_LOADENS4_14ComposedLayoutINS4_7SwizzleILi3ELi4ELi3EEENS4_25smem_sparse_ptr_flag_bitsILi2ELi16EEENSK_INS5_IJNS5_IJSC_SQ_EEENS5_IJSB_NSA_ILi64EEEEEEEEENS5_IJNS5_IJS1L_SH_EEESN_EEEEEEEvNS4_8identityENS4_23SM90_TMA_LOAD_MULTICASTENS1S_IS1U_NS4_18smem_ptr_flag_bitsILi16EEENSK_INS5_IJSQ_S1Y_EEENS5_IJS1Y_SC_EEEEEEEvS25_EENS_8epilogue10collective6detail29Sm90TmaWarpSpecializedAdapterINS2F_15DefaultEpilogueIfNS5_IJSC_llEEES2J_NS2E_6thread17LinearCombinationIfLi1EffLNS2K_9ScaleType4KindE0ELNS_15FloatRoundStyleE2EfEENS1_15EpilogueDefaultEEEEEvvEEEEvNT_6ParamsE:
	.zero		1920


//--------------------- SYMBOLS --------------------------

	.type		.nv.reservedSmem.offset0,@object
	.size		.nv.reservedSmem.offset0,0x4
